//
// Generated by NVIDIA NVVM Compiler
//
// Compiler Build ID: CL-36424714
// Cuda compilation tools, release 13.0, V13.0.88
// Based on NVVM 20.0.0
//

.version 9.0
.target sm_100
.address_size 64

	// .globl	score_probes
// _ZZ12score_probesE8s_atom_x has been demoted
// _ZZ12score_probesE8s_atom_y has been demoted
// _ZZ12score_probesE8s_atom_z has been demoted
// _ZZ12score_probesE11s_atom_type has been demoted
// _ZZ12score_probesE13s_atom_charge has been demoted

.visible .entry score_probes(
	.param .u64 .ptr .align 1 score_probes_param_0,
	.param .u64 .ptr .align 1 score_probes_param_1,
	.param .u64 .ptr .align 1 score_probes_param_2,
	.param .u64 .ptr .align 1 score_probes_param_3,
	.param .u64 .ptr .align 1 score_probes_param_4,
	.param .u64 .ptr .align 1 score_probes_param_5,
	.param .u64 .ptr .align 1 score_probes_param_6,
	.param .u64 .ptr .align 1 score_probes_param_7,
	.param .u64 .ptr .align 1 score_probes_param_8,
	.param .u32 score_probes_param_9,
	.param .u32 score_probes_param_10,
	.param .f32 score_probes_param_11
)
{
	.reg .pred 	%p<42>;
	.reg .b32 	%r<102>;
	.reg .b32 	%f<143>;
	.reg .b64 	%rd<29>;
	// demoted variable
	.shared .align 4 .b8 _ZZ12score_probesE8s_atom_x[128];
	// demoted variable
	.shared .align 4 .b8 _ZZ12score_probesE8s_atom_y[128];
	// demoted variable
	.shared .align 4 .b8 _ZZ12score_probesE8s_atom_z[128];
	// demoted variable
	.shared .align 4 .b8 _ZZ12score_probesE11s_atom_type[128];
	// demoted variable
	.shared .align 4 .b8 _ZZ12score_probesE13s_atom_charge[128];
	ld.param.u64 	%rd4, [score_probes_param_0];
	ld.param.u64 	%rd5, [score_probes_param_1];
	ld.param.u64 	%rd6, [score_probes_param_2];
	ld.param.u64 	%rd7, [score_probes_param_3];
	ld.param.u64 	%rd8, [score_probes_param_5];
	ld.param.u64 	%rd9, [score_probes_param_6];
	ld.param.u64 	%rd10, [score_probes_param_7];
	ld.param.u64 	%rd11, [score_probes_param_8];
	ld.param.u32 	%r35, [score_probes_param_9];
	ld.param.u32 	%r34, [score_probes_param_10];
	ld.param.f32 	%f33, [score_probes_param_11];
	mov.u32 	%r36, %ctaid.x;
	mov.u32 	%r37, %ntid.x;
	mov.u32 	%r1, %tid.x;
	mad.lo.s32 	%r2, %r36, %r37, %r1;
	setp.ge.s32 	%p1, %r2, %r35;
	@%p1 bra 	$L__BB0_51;
	cvta.to.global.u64 	%rd12, %rd4;
	mul.lo.s32 	%r39, %r2, 3;
	mul.wide.s32 	%rd13, %r39, 4;
	add.s64 	%rd14, %rd12, %rd13;
	ld.global.nc.f32 	%f1, [%rd14];
	ld.global.nc.f32 	%f2, [%rd14+4];
	ld.global.nc.f32 	%f3, [%rd14+8];
	setp.lt.s32 	%p2, %r34, 1;
	mov.b32 	%r100, 1;
	mov.f32 	%f139, 0f00000000;
	mov.f32 	%f140, %f139;
	@%p2 bra 	$L__BB0_50;
	shl.b32 	%r42, %r1, 2;
	mov.u32 	%r43, _ZZ12score_probesE8s_atom_y;
	add.s32 	%r3, %r43, %r42;
	mov.u32 	%r44, _ZZ12score_probesE13s_atom_charge;
	add.s32 	%r4, %r44, %r42;
	mul.f32 	%f4, %f33, 0f43A60000;
	cvta.to.global.u64 	%rd1, %rd5;
	cvta.to.global.u64 	%rd2, %rd6;
	cvta.to.global.u64 	%rd3, %rd7;
	mov.f32 	%f140, 0f00000000;
	mov.b32 	%r100, 1;
	mov.b32 	%r88, 0;
	mov.u32 	%r87, %r34;
	mov.f32 	%f139, %f140;
$L__BB0_3:
	setp.gt.u32 	%p3, %r1, 31;
	min.s32 	%r46, %r87, 32;
	max.s32 	%r8, %r46, 1;
	and.b32  	%r47, %r1, 31;
	add.s32 	%r9, %r88, %r47;
	setp.ge.s32 	%p4, %r9, %r34;
	or.pred  	%p5, %p4, %p3;
	@%p5 bra 	$L__BB0_5;
	mul.lo.s32 	%r48, %r9, 3;
	mul.wide.u32 	%rd15, %r48, 4;
	add.s64 	%rd16, %rd1, %rd15;
	ld.global.nc.f32 	%f36, [%rd16];
	shl.b32 	%r49, %r1, 2;
	mov.u32 	%r50, _ZZ12score_probesE8s_atom_x;
	add.s32 	%r51, %r50, %r49;
	st.shared.f32 	[%r51], %f36;
	ld.global.nc.f32 	%f37, [%rd16+4];
	st.shared.f32 	[%r3], %f37;
	ld.global.nc.f32 	%f38, [%rd16+8];
	mov.u32 	%r52, _ZZ12score_probesE8s_atom_z;
	add.s32 	%r53, %r52, %r49;
	st.shared.f32 	[%r53], %f38;
	mul.wide.u32 	%rd17, %r9, 4;
	add.s64 	%rd18, %rd2, %rd17;
	ld.global.nc.u32 	%r54, [%rd18];
	mov.u32 	%r55, _ZZ12score_probesE11s_atom_type;
	add.s32 	%r56, %r55, %r49;
	st.shared.u32 	[%r56], %r54;
	add.s64 	%rd19, %rd3, %rd17;
	ld.global.nc.f32 	%f39, [%rd19];
	st.shared.f32 	[%r4], %f39;
$L__BB0_5:
	bar.sync 	0;
	setp.le.s32 	%p6, %r34, %r88;
	@%p6 bra 	$L__BB0_49;
	setp.lt.s32 	%p7, %r87, 2;
	mov.b32 	%r98, 0;
	@%p7 bra 	$L__BB0_35;
	and.b32  	%r98, %r8, 62;
	mov.u32 	%r64, _ZZ12score_probesE8s_atom_x;
	add.s32 	%r94, %r64, 4;
	mov.u32 	%r65, _ZZ12score_probesE13s_atom_charge;
	add.s32 	%r93, %r65, 4;
	mov.u32 	%r66, _ZZ12score_probesE8s_atom_y;
	add.s32 	%r92, %r66, 4;
	mov.u32 	%r67, _ZZ12score_probesE11s_atom_type;
	add.s32 	%r91, %r67, 4;
	mov.u32 	%r68, _ZZ12score_probesE8s_atom_z;
	add.s32 	%r90, %r68, 4;
	neg.s32 	%r95, %r98;
$L__BB0_8:
	ld.shared.f32 	%f41, [%r94+-4];
	ld.shared.f32 	%f42, [%r92+-4];
	ld.shared.f32 	%f43, [%r90+-4];
	sub.f32 	%f44, %f1, %f41;
	sub.f32 	%f45, %f2, %f42;
	sub.f32 	%f46, %f3, %f43;
	mul.f32 	%f47, %f45, %f45;
	fma.rn.f32 	%f48, %f44, %f44, %f47;
	fma.rn.f32 	%f49, %f46, %f46, %f48;
	sqrt.rn.f32 	%f9, %f49;
	setp.leu.f32 	%p8, %f9, 0f3DCCCCCD;
	setp.geu.f32 	%p9, %f9, 0f41200000;
	or.pred  	%p10, %p8, %p9;
	@%p10 bra 	$L__BB0_21;
	ld.shared.u32 	%r69, [%r91+-4];
	mov.f32 	%f128, 0f3FD9999A;
	setp.gt.s32 	%p11, %r69, 1;
	@%p11 bra 	$L__BB0_13;
	setp.eq.s32 	%p15, %r69, 0;
	@%p15 bra 	$L__BB0_20;
	setp.eq.s32 	%p16, %r69, 1;
	@%p16 bra 	$L__BB0_12;
	bra.uni 	$L__BB0_19;
$L__BB0_12:
	mov.f32 	%f128, 0f3FD00000;
	bra.uni 	$L__BB0_20;
$L__BB0_13:
	setp.eq.s32 	%p12, %r69, 2;
	@%p12 bra 	$L__BB0_17;
	setp.eq.s32 	%p13, %r69, 3;
	@%p13 bra 	$L__BB0_18;
	setp.eq.s32 	%p14, %r69, 4;
	@%p14 bra 	$L__BB0_16;
	bra.uni 	$L__BB0_19;
$L__BB0_16:
	mov.f32 	%f128, 0f3FB9999A;
	bra.uni 	$L__BB0_20;
$L__BB0_17:
	mov.f32 	%f128, 0f3FCE147B;
	bra.uni 	$L__BB0_20;
$L__BB0_18:
	mov.f32 	%f128, 0f3FE00000;
	bra.uni 	$L__BB0_20;
$L__BB0_19:
	mov.f32 	%f128, 0f3FCCCCCD;
$L__BB0_20:
	div.rn.f32 	%f56, %f128, %f9;
	mul.f32 	%f57, %f56, %f56;
	mul.f32 	%f58, %f56, %f57;
	mul.f32 	%f59, %f56, %f58;
	mul.f32 	%f60, %f56, %f59;
	mul.f32 	%f61, %f56, %f60;
	mul.f32 	%f62, %f61, %f61;
	sub.f32 	%f63, %f62, %f61;
	fma.rn.f32 	%f139, %f63, 0f3ECCCCCD, %f139;
	ld.shared.f32 	%f64, [%r93+-4];
	mul.f32 	%f65, %f4, %f64;
	mul.f32 	%f66, %f9, 0f40800000;
	div.rn.f32 	%f67, %f65, %f66;
	add.f32 	%f140, %f140, %f67;
$L__BB0_21:
	setp.lt.f32 	%p17, %f9, 0f40000000;
	ld.shared.f32 	%f68, [%r94];
	ld.shared.f32 	%f69, [%r92];
	ld.shared.f32 	%f70, [%r90];
	sub.f32 	%f71, %f1, %f68;
	sub.f32 	%f72, %f2, %f69;
	sub.f32 	%f73, %f3, %f70;
	mul.f32 	%f74, %f72, %f72;
	fma.rn.f32 	%f75, %f71, %f71, %f74;
	fma.rn.f32 	%f76, %f73, %f73, %f75;
	sqrt.rn.f32 	%f15, %f76;
	setp.lt.f32 	%p18, %f15, 0f40000000;
	selp.b32 	%r70, 0, %r100, %p18;
	selp.b32 	%r100, 0, %r70, %p17;
	setp.leu.f32 	%p19, %f15, 0f3DCCCCCD;
	setp.geu.f32 	%p20, %f15, 0f41200000;
	or.pred  	%p21, %p19, %p20;
	@%p21 bra 	$L__BB0_34;
	ld.shared.u32 	%r71, [%r91];
	mov.f32 	%f131, 0f3FD9999A;
	setp.gt.s32 	%p22, %r71, 1;
	@%p22 bra 	$L__BB0_26;
	setp.eq.s32 	%p26, %r71, 0;
	@%p26 bra 	$L__BB0_33;
	setp.eq.s32 	%p27, %r71, 1;
	@%p27 bra 	$L__BB0_25;
	bra.uni 	$L__BB0_32;
$L__BB0_25:
	mov.f32 	%f131, 0f3FD00000;
	bra.uni 	$L__BB0_33;
$L__BB0_26:
	setp.eq.s32 	%p23, %r71, 2;
	@%p23 bra 	$L__BB0_31;
	setp.eq.s32 	%p24, %r71, 3;
	@%p24 bra 	$L__BB0_30;
	setp.ne.s32 	%p25, %r71, 4;
	@%p25 bra 	$L__BB0_32;
	mov.f32 	%f131, 0f3FB9999A;
	bra.uni 	$L__BB0_33;
$L__BB0_30:
	mov.f32 	%f131, 0f3FE00000;
	bra.uni 	$L__BB0_33;
$L__BB0_31:
	mov.f32 	%f131, 0f3FCE147B;
	bra.uni 	$L__BB0_33;
$L__BB0_32:
	mov.f32 	%f131, 0f3FCCCCCD;
$L__BB0_33:
	div.rn.f32 	%f83, %f131, %f15;
	mul.f32 	%f84, %f83, %f83;
	mul.f32 	%f85, %f83, %f84;
	mul.f32 	%f86, %f83, %f85;
	mul.f32 	%f87, %f83, %f86;
	mul.f32 	%f88, %f83, %f87;
	mul.f32 	%f89, %f88, %f88;
	sub.f32 	%f90, %f89, %f88;
	fma.rn.f32 	%f139, %f90, 0f3ECCCCCD, %f139;
	ld.shared.f32 	%f91, [%r93];
	mul.f32 	%f92, %f4, %f91;
	mul.f32 	%f93, %f15, 0f40800000;
	div.rn.f32 	%f94, %f92, %f93;
	add.f32 	%f140, %f140, %f94;
$L__BB0_34:
	add.s32 	%r95, %r95, 2;
	add.s32 	%r94, %r94, 8;
	add.s32 	%r93, %r93, 8;
	add.s32 	%r92, %r92, 8;
	add.s32 	%r91, %r91, 8;
	add.s32 	%r90, %r90, 8;
	setp.ne.s32 	%p28, %r95, 0;
	@%p28 bra 	$L__BB0_8;
$L__BB0_35:
	and.b32  	%r72, %r8, 1;
	setp.eq.b32 	%p29, %r72, 1;
	not.pred 	%p30, %p29;
	@%p30 bra 	$L__BB0_49;
	shl.b32 	%r73, %r98, 2;
	mov.u32 	%r74, _ZZ12score_probesE8s_atom_x;
	add.s32 	%r75, %r74, %r73;
	ld.shared.f32 	%f95, [%r75];
	mov.u32 	%r76, _ZZ12score_probesE8s_atom_y;
	add.s32 	%r77, %r76, %r73;
	ld.shared.f32 	%f96, [%r77];
	mov.u32 	%r78, _ZZ12score_probesE8s_atom_z;
	add.s32 	%r79, %r78, %r73;
	ld.shared.f32 	%f97, [%r79];
	sub.f32 	%f98, %f1, %f95;
	sub.f32 	%f99, %f2, %f96;
	sub.f32 	%f100, %f3, %f97;
	mul.f32 	%f101, %f99, %f99;
	fma.rn.f32 	%f102, %f98, %f98, %f101;
	fma.rn.f32 	%f103, %f100, %f100, %f102;
	sqrt.rn.f32 	%f25, %f103;
	setp.lt.f32 	%p31, %f25, 0f40000000;
	selp.b32 	%r100, 0, %r100, %p31;
	setp.leu.f32 	%p32, %f25, 0f3DCCCCCD;
	setp.geu.f32 	%p33, %f25, 0f41200000;
	or.pred  	%p34, %p32, %p33;
	@%p34 bra 	$L__BB0_49;
	mov.u32 	%r82, _ZZ12score_probesE11s_atom_type;
	add.s32 	%r83, %r82, %r73;
	ld.shared.u32 	%r80, [%r83];
	mov.f32 	%f138, 0f3FD9999A;
	setp.gt.s32 	%p35, %r80, 1;
	@%p35 bra 	$L__BB0_41;
	setp.eq.s32 	%p39, %r80, 0;
	@%p39 bra 	$L__BB0_48;
	setp.eq.s32 	%p40, %r80, 1;
	@%p40 bra 	$L__BB0_40;
	bra.uni 	$L__BB0_47;
$L__BB0_40:
	mov.f32 	%f138, 0f3FD00000;
	bra.uni 	$L__BB0_48;
$L__BB0_41:
	setp.eq.s32 	%p36, %r80, 2;
	@%p36 bra 	$L__BB0_46;
	setp.eq.s32 	%p37, %r80, 3;
	@%p37 bra 	$L__BB0_45;
	setp.ne.s32 	%p38, %r80, 4;
	@%p38 bra 	$L__BB0_47;
	mov.f32 	%f138, 0f3FB9999A;
	bra.uni 	$L__BB0_48;
$L__BB0_45:
	mov.f32 	%f138, 0f3FE00000;
	bra.uni 	$L__BB0_48;
$L__BB0_46:
	mov.f32 	%f138, 0f3FCE147B;
	bra.uni 	$L__BB0_48;
$L__BB0_47:
	mov.f32 	%f138, 0f3FCCCCCD;
$L__BB0_48:
	div.rn.f32 	%f110, %f138, %f25;
	mul.f32 	%f111, %f110, %f110;
	mul.f32 	%f112, %f110, %f111;
	mul.f32 	%f113, %f110, %f112;
	mul.f32 	%f114, %f110, %f113;
	mul.f32 	%f115, %f110, %f114;
	mul.f32 	%f116, %f115, %f115;
	sub.f32 	%f117, %f116, %f115;
	fma.rn.f32 	%f139, %f117, 0f3ECCCCCD, %f139;
	mov.u32 	%r85, _ZZ12score_probesE13s_atom_charge;
	add.s32 	%r86, %r85, %r73;
	ld.shared.f32 	%f118, [%r86];
	mul.f32 	%f119, %f4, %f118;
	mul.f32 	%f120, %f25, 0f40800000;
	div.rn.f32 	%f121, %f119, %f120;
	add.f32 	%f140, %f140, %f121;
$L__BB0_49:
	bar.sync 	0;
	add.s32 	%r88, %r88, 32;
	setp.lt.s32 	%p41, %r88, %r34;
	add.s32 	%r87, %r87, -32;
	@%p41 bra 	$L__BB0_3;
$L__BB0_50:
	add.f32 	%f122, %f139, %f140;
	add.f32 	%f123, %f122, 0f00000000;
	cvta.to.global.u64 	%rd20, %rd8;
	mul.wide.s32 	%rd21, %r2, 4;
	add.s64 	%rd22, %rd20, %rd21;
	st.global.f32 	[%rd22], %f123;
	cvta.to.global.u64 	%rd23, %rd9;
	add.s64 	%rd24, %rd23, %rd21;
	st.global.f32 	[%rd24], %f139;
	cvta.to.global.u64 	%rd25, %rd10;
	add.s64 	%rd26, %rd25, %rd21;
	st.global.f32 	[%rd26], %f140;
	cvta.to.global.u64 	%rd27, %rd11;
	add.s64 	%rd28, %rd27, %rd21;
	st.global.u32 	[%rd28], %r100;
$L__BB0_51:
	ret;

}
	// .globl	filter_favorable_probes
.visible .entry filter_favorable_probes(
	.param .u64 .ptr .align 1 filter_favorable_probes_param_0,
	.param .u64 .ptr .align 1 filter_favorable_probes_param_1,
	.param .u64 .ptr .align 1 filter_favorable_probes_param_2,
	.param .u64 .ptr .align 1 filter_favorable_probes_param_3,
	.param .u32 filter_favorable_probes_param_4,
	.param .f32 filter_favorable_probes_param_5
)
{
	.reg .pred 	%p<5>;
	.reg .b32 	%r<12>;
	.reg .b32 	%f<3>;
	.reg .b64 	%rd<15>;

	ld.param.u64 	%rd1, [filter_favorable_probes_param_0];
	ld.param.u64 	%rd2, [filter_favorable_probes_param_1];
	ld.param.u64 	%rd3, [filter_favorable_probes_param_2];
	ld.param.u64 	%rd4, [filter_favorable_probes_param_3];
	ld.param.u32 	%r4, [filter_favorable_probes_param_4];
	ld.param.f32 	%f1, [filter_favorable_probes_param_5];
	mov.u32 	%r5, %ctaid.x;
	mov.u32 	%r6, %ntid.x;
	mov.u32 	%r7, %tid.x;
	mad.lo.s32 	%r1, %r5, %r6, %r7;
	setp.ge.s32 	%p1, %r1, %r4;
	@%p1 bra 	$L__BB1_5;
	cvta.to.global.u64 	%rd5, %rd2;
	mul.wide.s32 	%rd6, %r1, 4;
	add.s64 	%rd7, %rd5, %rd6;
	ld.global.nc.u32 	%r9, [%rd7];
	setp.eq.s32 	%p2, %r9, 0;
	mov.b32 	%r11, 0;
	@%p2 bra 	$L__BB1_3;
	cvta.to.global.u64 	%rd8, %rd1;
	add.s64 	%rd10, %rd8, %rd6;
	ld.global.nc.f32 	%f2, [%rd10];
	setp.lt.f32 	%p3, %f2, %f1;
	selp.u32 	%r11, 1, 0, %p3;
$L__BB1_3:
	cvta.to.global.u64 	%rd11, %rd3;
	add.s64 	%rd13, %rd11, %rd6;
	st.global.u32 	[%rd13], %r11;
	setp.eq.s32 	%p4, %r11, 0;
	@%p4 bra 	$L__BB1_5;
	cvta.to.global.u64 	%rd14, %rd4;
	atom.global.add.u32 	%r10, [%rd14], 1;
$L__BB1_5:
	ret;

}
	// .globl	compact_favorable_probes
.visible .entry compact_favorable_probes(
	.param .u64 .ptr .align 1 compact_favorable_probes_param_0,
	.param .u64 .ptr .align 1 compact_favorable_probes_param_1,
	.param .u64 .ptr .align 1 compact_favorable_probes_param_2,
	.param .u64 .ptr .align 1 compact_favorable_probes_param_3,
	.param .u64 .ptr .align 1 compact_favorable_probes_param_4,
	.param .u64 .ptr .align 1 compact_favorable_probes_param_5,
	.param .u32 compact_favorable_probes_param_6
)
{
	.reg .pred 	%p<3>;
	.reg .b32 	%r<10>;
	.reg .b32 	%f<5>;
	.reg .b64 	%rd<24>;

	ld.param.u64 	%rd1, [compact_favorable_probes_param_0];
	ld.param.u64 	%rd2, [compact_favorable_probes_param_1];
	ld.param.u64 	%rd3, [compact_favorable_probes_param_2];
	ld.param.u64 	%rd4, [compact_favorable_probes_param_3];
	ld.param.u64 	%rd5, [compact_favorable_probes_param_4];
	ld.param.u64 	%rd6, [compact_favorable_probes_param_5];
	ld.param.u32 	%r2, [compact_favorable_probes_param_6];
	mov.u32 	%r3, %ctaid.x;
	mov.u32 	%r4, %ntid.x;
	mov.u32 	%r5, %tid.x;
	mad.lo.s32 	%r1, %r3, %r4, %r5;
	setp.ge.s32 	%p1, %r1, %r2;
	@%p1 bra 	$L__BB2_3;
	cvta.to.global.u64 	%rd7, %rd3;
	mul.wide.s32 	%rd8, %r1, 4;
	add.s64 	%rd9, %rd7, %rd8;
	ld.global.nc.u32 	%r6, [%rd9];
	setp.eq.s32 	%p2, %r6, 0;
	@%p2 bra 	$L__BB2_3;
	cvta.to.global.u64 	%rd10, %rd4;
	add.s64 	%rd12, %rd10, %rd8;
	ld.global.nc.u32 	%r7, [%rd12];
	mul.lo.s32 	%r8, %r1, 3;
	cvta.to.global.u64 	%rd13, %rd1;
	mul.wide.s32 	%rd14, %r8, 4;
	add.s64 	%rd15, %rd13, %rd14;
	ld.global.nc.f32 	%f1, [%rd15];
	mul.lo.s32 	%r9, %r7, 3;
	cvta.to.global.u64 	%rd16, %rd5;
	mul.wide.s32 	%rd17, %r9, 4;
	add.s64 	%rd18, %rd16, %rd17;
	st.global.f32 	[%rd18], %f1;
	ld.global.nc.f32 	%f2, [%rd15+4];
	st.global.f32 	[%rd18+4], %f2;
	ld.global.nc.f32 	%f3, [%rd15+8];
	st.global.f32 	[%rd18+8], %f3;
	cvta.to.global.u64 	%rd19, %rd2;
	add.s64 	%rd20, %rd19, %rd8;
	ld.global.nc.f32 	%f4, [%rd20];
	cvta.to.global.u64 	%rd21, %rd6;
	mul.wide.s32 	%rd22, %r7, 4;
	add.s64 	%rd23, %rd21, %rd22;
	st.global.f32 	[%rd23], %f4;
$L__BB2_3:
	ret;

}
	// .globl	probe_pairwise_distances
.visible .entry probe_pairwise_distances(
	.param .u64 .ptr .align 1 probe_pairwise_distances_param_0,
	.param .u64 .ptr .align 1 probe_pairwise_distances_param_1,
	.param .u32 probe_pairwise_distances_param_2
)
{
	.reg .pred 	%p<4>;
	.reg .b32 	%r<15>;
	.reg .b32 	%f<14>;
	.reg .b64 	%rd<13>;

	ld.param.u64 	%rd1, [probe_pairwise_distances_param_0];
	ld.param.u64 	%rd2, [probe_pairwise_distances_param_1];
	ld.param.u32 	%r3, [probe_pairwise_distances_param_2];
	mov.u32 	%r4, %ctaid.x;
	mov.u32 	%r5, %ntid.x;
	mov.u32 	%r6, %tid.x;
	mad.lo.s32 	%r1, %r4, %r5, %r6;
	mov.u32 	%r7, %ctaid.y;
	mov.u32 	%r8, %ntid.y;
	mov.u32 	%r9, %tid.y;
	mad.lo.s32 	%r2, %r7, %r8, %r9;
	max.s32 	%r10, %r1, %r2;
	setp.ge.s32 	%p1, %r10, %r3;
	setp.le.s32 	%p2, %r2, %r1;
	or.pred  	%p3, %p2, %p1;
	@%p3 bra 	$L__BB3_2;
	cvta.to.global.u64 	%rd3, %rd1;
	cvta.to.global.u64 	%rd4, %rd2;
	mul.lo.s32 	%r11, %r1, 3;
	mul.wide.s32 	%rd5, %r11, 4;
	add.s64 	%rd6, %rd3, %rd5;
	ld.global.nc.f32 	%f1, [%rd6];
	mul.lo.s32 	%r12, %r2, 3;
	mul.wide.u32 	%rd7, %r12, 4;
	add.s64 	%rd8, %rd3, %rd7;
	ld.global.nc.f32 	%f2, [%rd8];
	sub.f32 	%f3, %f1, %f2;
	ld.global.nc.f32 	%f4, [%rd6+4];
	ld.global.nc.f32 	%f5, [%rd8+4];
	sub.f32 	%f6, %f4, %f5;
	ld.global.nc.f32 	%f7, [%rd6+8];
	ld.global.nc.f32 	%f8, [%rd8+8];
	sub.f32 	%f9, %f7, %f8;
	mul.f32 	%f10, %f6, %f6;
	fma.rn.f32 	%f11, %f3, %f3, %f10;
	fma.rn.f32 	%f12, %f9, %f9, %f11;
	sqrt.rn.f32 	%f13, %f12;
	mad.lo.s32 	%r13, %r3, %r1, %r2;
	mul.wide.s32 	%rd9, %r13, 4;
	add.s64 	%rd10, %rd4, %rd9;
	st.global.f32 	[%rd10], %f13;
	mad.lo.s32 	%r14, %r3, %r2, %r1;
	mul.wide.s32 	%rd11, %r14, 4;
	add.s64 	%rd12, %rd4, %rd11;
	st.global.f32 	[%rd12], %f13;
$L__BB3_2:
	ret;

}
	// .globl	find_cluster_neighbors
.visible .entry find_cluster_neighbors(
	.param .u64 .ptr .align 1 find_cluster_neighbors_param_0,
	.param .u64 .ptr .align 1 find_cluster_neighbors_param_1,
	.param .u64 .ptr .align 1 find_cluster_neighbors_param_2,
	.param .u32 find_cluster_neighbors_param_3,
	.param .u32 find_cluster_neighbors_param_4,
	.param .f32 find_cluster_neighbors_param_5
)
{
	.reg .pred 	%p<8>;
	.reg .b32 	%r<24>;
	.reg .b32 	%f<15>;
	.reg .b64 	%rd<15>;

	ld.param.u64 	%rd5, [find_cluster_neighbors_param_0];
	ld.param.u64 	%rd3, [find_cluster_neighbors_param_1];
	ld.param.u64 	%rd4, [find_cluster_neighbors_param_2];
	ld.param.u32 	%r9, [find_cluster_neighbors_param_3];
	ld.param.u32 	%r10, [find_cluster_neighbors_param_4];
	ld.param.f32 	%f5, [find_cluster_neighbors_param_5];
	cvta.to.global.u64 	%rd1, %rd5;
	mov.u32 	%r11, %ctaid.x;
	mov.u32 	%r12, %ntid.x;
	mov.u32 	%r13, %tid.x;
	mad.lo.s32 	%r1, %r11, %r12, %r13;
	setp.ge.s32 	%p1, %r1, %r9;
	@%p1 bra 	$L__BB4_8;
	mov.b32 	%r21, 0;
	min.s32 	%r15, %r9, %r10;
	setp.lt.s32 	%p2, %r15, 1;
	@%p2 bra 	$L__BB4_7;
	mul.lo.s32 	%r17, %r1, 3;
	mul.wide.s32 	%rd6, %r17, 4;
	add.s64 	%rd7, %rd1, %rd6;
	ld.global.nc.f32 	%f1, [%rd7];
	ld.global.nc.f32 	%f2, [%rd7+4];
	ld.global.nc.f32 	%f3, [%rd7+8];
	mul.lo.s32 	%r2, %r10, %r1;
	cvta.to.global.u64 	%rd2, %rd4;
	mul.f32 	%f4, %f5, %f5;
	mov.b32 	%r20, 0;
	mov.u32 	%r21, %r20;
$L__BB4_3:
	setp.eq.s32 	%p3, %r20, %r1;
	@%p3 bra 	$L__BB4_6;
	mul.lo.s32 	%r18, %r20, 3;
	mul.wide.u32 	%rd8, %r18, 4;
	add.s64 	%rd9, %rd1, %rd8;
	ld.global.nc.f32 	%f6, [%rd9];
	sub.f32 	%f7, %f1, %f6;
	ld.global.nc.f32 	%f8, [%rd9+4];
	sub.f32 	%f9, %f2, %f8;
	ld.global.nc.f32 	%f10, [%rd9+8];
	sub.f32 	%f11, %f3, %f10;
	mul.f32 	%f12, %f9, %f9;
	fma.rn.f32 	%f13, %f7, %f7, %f12;
	fma.rn.f32 	%f14, %f11, %f11, %f13;
	setp.geu.f32 	%p4, %f14, %f4;
	@%p4 bra 	$L__BB4_6;
	add.s32 	%r19, %r21, %r2;
	mul.wide.s32 	%rd10, %r19, 4;
	add.s64 	%rd11, %rd2, %rd10;
	st.global.u32 	[%rd11], %r20;
	add.s32 	%r21, %r21, 1;
$L__BB4_6:
	add.s32 	%r20, %r20, 1;
	setp.lt.s32 	%p5, %r20, %r9;
	setp.lt.s32 	%p6, %r21, %r10;
	and.pred  	%p7, %p5, %p6;
	@%p7 bra 	$L__BB4_3;
$L__BB4_7:
	cvta.to.global.u64 	%rd12, %rd3;
	mul.wide.s32 	%rd13, %r1, 4;
	add.s64 	%rd14, %rd12, %rd13;
	st.global.u32 	[%rd14], %r21;
$L__BB4_8:
	ret;

}
	// .globl	propagate_cluster_labels
.visible .entry propagate_cluster_labels(
	.param .u64 .ptr .align 1 propagate_cluster_labels_param_0,
	.param .u64 .ptr .align 1 propagate_cluster_labels_param_1,
	.param .u64 .ptr .align 1 propagate_cluster_labels_param_2,
	.param .u64 .ptr .align 1 propagate_cluster_labels_param_3,
	.param .u32 propagate_cluster_labels_param_4,
	.param .u32 propagate_cluster_labels_param_5,
	.param .u32 propagate_cluster_labels_param_6
)
{
	.reg .pred 	%p<12>;
	.reg .b32 	%r<52>;
	.reg .b64 	%rd<27>;

	ld.param.u64 	%rd11, [propagate_cluster_labels_param_0];
	ld.param.u64 	%rd12, [propagate_cluster_labels_param_1];
	ld.param.u64 	%rd13, [propagate_cluster_labels_param_2];
	ld.param.u64 	%rd14, [propagate_cluster_labels_param_3];
	ld.param.u32 	%r21, [propagate_cluster_labels_param_4];
	ld.param.u32 	%r19, [propagate_cluster_labels_param_5];
	ld.param.u32 	%r20, [propagate_cluster_labels_param_6];
	cvta.to.global.u64 	%rd1, %rd14;
	cvta.to.global.u64 	%rd2, %rd12;
	cvta.to.global.u64 	%rd3, %rd13;
	mov.u32 	%r22, %ctaid.x;
	mov.u32 	%r23, %ntid.x;
	mov.u32 	%r24, %tid.x;
	mad.lo.s32 	%r1, %r22, %r23, %r24;
	setp.ge.s32 	%p1, %r1, %r21;
	@%p1 bra 	$L__BB5_18;
	cvta.to.global.u64 	%rd15, %rd11;
	mul.wide.s32 	%rd16, %r1, 4;
	add.s64 	%rd17, %rd3, %rd16;
	ld.global.u32 	%r2, [%rd17];
	add.s64 	%rd18, %rd15, %rd16;
	ld.global.nc.u32 	%r3, [%rd18];
	max.s32 	%r25, %r20, 1;
	setp.gt.s32 	%p2, %r25, %r3;
	@%p2 bra 	$L__BB5_18;
	mul.lo.s32 	%r4, %r19, %r1;
	and.b32  	%r5, %r3, 3;
	setp.lt.u32 	%p3, %r3, 4;
	mov.b32 	%r49, 0;
	@%p3 bra 	$L__BB5_13;
	and.b32  	%r49, %r3, 2147483644;
	neg.s32 	%r48, %r49;
	add.s64 	%rd4, %rd2, 8;
	mov.u32 	%r47, %r4;
$L__BB5_4:
	mul.wide.s32 	%rd19, %r47, 4;
	add.s64 	%rd5, %rd4, %rd19;
	ld.global.nc.u32 	%r27, [%rd5+-8];
	mul.wide.s32 	%rd20, %r27, 4;
	add.s64 	%rd6, %rd3, %rd20;
	ld.global.u32 	%r28, [%rd6];
	setp.ge.s32 	%p4, %r2, %r28;
	@%p4 bra 	$L__BB5_6;
	atom.global.min.s32 	%r29, [%rd6], %r2;
	mov.b32 	%r30, 1;
	st.global.u32 	[%rd1], %r30;
$L__BB5_6:
	ld.global.nc.u32 	%r31, [%rd5+-4];
	mul.wide.s32 	%rd21, %r31, 4;
	add.s64 	%rd7, %rd3, %rd21;
	ld.global.u32 	%r32, [%rd7];
	setp.ge.s32 	%p5, %r2, %r32;
	@%p5 bra 	$L__BB5_8;
	atom.global.min.s32 	%r33, [%rd7], %r2;
	mov.b32 	%r34, 1;
	st.global.u32 	[%rd1], %r34;
$L__BB5_8:
	ld.global.nc.u32 	%r35, [%rd5];
	mul.wide.s32 	%rd22, %r35, 4;
	add.s64 	%rd8, %rd3, %rd22;
	ld.global.u32 	%r36, [%rd8];
	setp.ge.s32 	%p6, %r2, %r36;
	@%p6 bra 	$L__BB5_10;
	atom.global.min.s32 	%r37, [%rd8], %r2;
	mov.b32 	%r38, 1;
	st.global.u32 	[%rd1], %r38;
$L__BB5_10:
	ld.global.nc.u32 	%r39, [%rd5+4];
	mul.wide.s32 	%rd23, %r39, 4;
	add.s64 	%rd9, %rd3, %rd23;
	ld.global.u32 	%r40, [%rd9];
	setp.ge.s32 	%p7, %r2, %r40;
	@%p7 bra 	$L__BB5_12;
	atom.global.min.s32 	%r41, [%rd9], %r2;
	mov.b32 	%r42, 1;
	st.global.u32 	[%rd1], %r42;
$L__BB5_12:
	add.s32 	%r48, %r48, 4;
	add.s32 	%r47, %r47, 4;
	setp.ne.s32 	%p8, %r48, 0;
	@%p8 bra 	$L__BB5_4;
$L__BB5_13:
	setp.eq.s32 	%p9, %r5, 0;
	@%p9 bra 	$L__BB5_18;
	add.s32 	%r51, %r49, %r4;
	neg.s32 	%r50, %r5;
$L__BB5_15:
	.pragma "nounroll";
	mul.wide.s32 	%rd24, %r51, 4;
	add.s64 	%rd25, %rd2, %rd24;
	ld.global.nc.u32 	%r43, [%rd25];
	mul.wide.s32 	%rd26, %r43, 4;
	add.s64 	%rd10, %rd3, %rd26;
	ld.global.u32 	%r44, [%rd10];
	setp.ge.s32 	%p10, %r2, %r44;
	@%p10 bra 	$L__BB5_17;
	atom.global.min.s32 	%r45, [%rd10], %r2;
	mov.b32 	%r46, 1;
	st.global.u32 	[%rd1], %r46;
$L__BB5_17:
	add.s32 	%r51, %r51, 1;
	add.s32 	%r50, %r50, 1;
	setp.ne.s32 	%p11, %r50, 0;
	@%p11 bra 	$L__BB5_15;
$L__BB5_18:
	ret;

}
	// .globl	compute_residue_binding_score
.visible .entry compute_residue_binding_score(
	.param .u64 .ptr .align 1 compute_residue_binding_score_param_0,
	.param .u64 .ptr .align 1 compute_residue_binding_score_param_1,
	.param .u64 .ptr .align 1 compute_residue_binding_score_param_2,
	.param .u64 .ptr .align 1 compute_residue_binding_score_param_3,
	.param .u64 .ptr .align 1 compute_residue_binding_score_param_4,
	.param .u64 .ptr .align 1 compute_residue_binding_score_param_5,
	.param .u64 .ptr .align 1 compute_residue_binding_score_param_6,
	.param .u32 compute_residue_binding_score_param_7,
	.param .u32 compute_residue_binding_score_param_8,
	.param .u32 compute_residue_binding_score_param_9,
	.param .f32 compute_residue_binding_score_param_10
)
{
	.reg .pred 	%p<28>;
	.reg .b32 	%r<29>;
	.reg .b32 	%f<62>;
	.reg .b64 	%rd<55>;

	ld.param.u64 	%rd17, [compute_residue_binding_score_param_0];
	ld.param.u64 	%rd18, [compute_residue_binding_score_param_1];
	ld.param.u64 	%rd19, [compute_residue_binding_score_param_2];
	ld.param.u64 	%rd20, [compute_residue_binding_score_param_3];
	ld.param.u64 	%rd21, [compute_residue_binding_score_param_4];
	ld.param.u64 	%rd22, [compute_residue_binding_score_param_5];
	ld.param.u64 	%rd23, [compute_residue_binding_score_param_6];
	ld.param.u32 	%r18, [compute_residue_binding_score_param_7];
	ld.param.u32 	%r16, [compute_residue_binding_score_param_8];
	ld.param.u32 	%r17, [compute_residue_binding_score_param_9];
	ld.param.f32 	%f6, [compute_residue_binding_score_param_10];
	cvta.to.global.u64 	%rd1, %rd23;
	cvta.to.global.u64 	%rd2, %rd22;
	cvta.to.global.u64 	%rd3, %rd21;
	cvta.to.global.u64 	%rd4, %rd20;
	mov.u32 	%r19, %ctaid.x;
	mov.u32 	%r20, %ntid.x;
	mov.u32 	%r21, %tid.x;
	mad.lo.s32 	%r1, %r19, %r20, %r21;
	setp.ge.s32 	%p1, %r1, %r18;
	@%p1 bra 	$L__BB6_24;
	cvta.to.global.u64 	%rd24, %rd19;
	mul.wide.s32 	%rd25, %r1, 4;
	add.s64 	%rd26, %rd24, %rd25;
	ld.global.nc.u32 	%r22, [%rd26];
	setp.lt.s32 	%p2, %r22, 0;
	@%p2 bra 	$L__BB6_24;
	mul.lo.s32 	%r23, %r1, 3;
	cvta.to.global.u64 	%rd27, %rd17;
	mul.wide.s32 	%rd28, %r23, 4;
	add.s64 	%rd29, %rd27, %rd28;
	ld.global.nc.f32 	%f1, [%rd29];
	ld.global.nc.f32 	%f2, [%rd29+4];
	ld.global.nc.f32 	%f3, [%rd29+8];
	cvta.to.global.u64 	%rd30, %rd18;
	add.s64 	%rd32, %rd30, %rd25;
	ld.global.nc.f32 	%f4, [%rd32];
	mul.f32 	%f5, %f6, %f6;
	setp.lt.s32 	%p3, %r16, 1;
	@%p3 bra 	$L__BB6_24;
	and.b32  	%r2, %r16, 3;
	setp.lt.u32 	%p4, %r16, 4;
	mov.b32 	%r27, 0;
	@%p4 bra 	$L__BB6_18;
	and.b32  	%r27, %r16, 2147483644;
	neg.s32 	%r26, %r27;
	add.s64 	%rd52, %rd4, 24;
	add.s64 	%rd51, %rd3, 8;
$L__BB6_5:
	ld.global.nc.f32 	%f7, [%rd52+-24];
	sub.f32 	%f8, %f1, %f7;
	ld.global.nc.f32 	%f9, [%rd52+-20];
	sub.f32 	%f10, %f2, %f9;
	ld.global.nc.f32 	%f11, [%rd52+-16];
	sub.f32 	%f12, %f3, %f11;
	mul.f32 	%f13, %f10, %f10;
	fma.rn.f32 	%f14, %f8, %f8, %f13;
	fma.rn.f32 	%f15, %f12, %f12, %f14;
	setp.geu.f32 	%p5, %f15, %f5;
	@%p5 bra 	$L__BB6_8;
	ld.global.nc.u32 	%r6, [%rd51+-8];
	setp.lt.s32 	%p6, %r6, 0;
	setp.ge.s32 	%p7, %r6, %r17;
	or.pred  	%p8, %p6, %p7;
	@%p8 bra 	$L__BB6_8;
	mul.wide.u32 	%rd33, %r6, 4;
	add.s64 	%rd34, %rd2, %rd33;
	atom.global.add.f32 	%f16, [%rd34], 0f3F800000;
	add.s64 	%rd35, %rd1, %rd33;
	atom.global.add.f32 	%f17, [%rd35], %f4;
$L__BB6_8:
	ld.global.nc.f32 	%f18, [%rd52+-12];
	sub.f32 	%f19, %f1, %f18;
	ld.global.nc.f32 	%f20, [%rd52+-8];
	sub.f32 	%f21, %f2, %f20;
	ld.global.nc.f32 	%f22, [%rd52+-4];
	sub.f32 	%f23, %f3, %f22;
	mul.f32 	%f24, %f21, %f21;
	fma.rn.f32 	%f25, %f19, %f19, %f24;
	fma.rn.f32 	%f26, %f23, %f23, %f25;
	setp.geu.f32 	%p9, %f26, %f5;
	@%p9 bra 	$L__BB6_11;
	ld.global.nc.u32 	%r7, [%rd51+-4];
	setp.lt.s32 	%p10, %r7, 0;
	setp.ge.s32 	%p11, %r7, %r17;
	or.pred  	%p12, %p10, %p11;
	@%p12 bra 	$L__BB6_11;
	mul.wide.u32 	%rd36, %r7, 4;
	add.s64 	%rd37, %rd2, %rd36;
	atom.global.add.f32 	%f27, [%rd37], 0f3F800000;
	add.s64 	%rd38, %rd1, %rd36;
	atom.global.add.f32 	%f28, [%rd38], %f4;
$L__BB6_11:
	ld.global.nc.f32 	%f29, [%rd52];
	sub.f32 	%f30, %f1, %f29;
	ld.global.nc.f32 	%f31, [%rd52+4];
	sub.f32 	%f32, %f2, %f31;
	ld.global.nc.f32 	%f33, [%rd52+8];
	sub.f32 	%f34, %f3, %f33;
	mul.f32 	%f35, %f32, %f32;
	fma.rn.f32 	%f36, %f30, %f30, %f35;
	fma.rn.f32 	%f37, %f34, %f34, %f36;
	setp.geu.f32 	%p13, %f37, %f5;
	@%p13 bra 	$L__BB6_14;
	ld.global.nc.u32 	%r8, [%rd51];
	setp.lt.s32 	%p14, %r8, 0;
	setp.ge.s32 	%p15, %r8, %r17;
	or.pred  	%p16, %p14, %p15;
	@%p16 bra 	$L__BB6_14;
	mul.wide.u32 	%rd39, %r8, 4;
	add.s64 	%rd40, %rd2, %rd39;
	atom.global.add.f32 	%f38, [%rd40], 0f3F800000;
	add.s64 	%rd41, %rd1, %rd39;
	atom.global.add.f32 	%f39, [%rd41], %f4;
$L__BB6_14:
	ld.global.nc.f32 	%f40, [%rd52+12];
	sub.f32 	%f41, %f1, %f40;
	ld.global.nc.f32 	%f42, [%rd52+16];
	sub.f32 	%f43, %f2, %f42;
	ld.global.nc.f32 	%f44, [%rd52+20];
	sub.f32 	%f45, %f3, %f44;
	mul.f32 	%f46, %f43, %f43;
	fma.rn.f32 	%f47, %f41, %f41, %f46;
	fma.rn.f32 	%f48, %f45, %f45, %f47;
	setp.geu.f32 	%p17, %f48, %f5;
	@%p17 bra 	$L__BB6_17;
	ld.global.nc.u32 	%r9, [%rd51+4];
	setp.lt.s32 	%p18, %r9, 0;
	setp.ge.s32 	%p19, %r9, %r17;
	or.pred  	%p20, %p18, %p19;
	@%p20 bra 	$L__BB6_17;
	mul.wide.u32 	%rd42, %r9, 4;
	add.s64 	%rd43, %rd2, %rd42;
	atom.global.add.f32 	%f49, [%rd43], 0f3F800000;
	add.s64 	%rd44, %rd1, %rd42;
	atom.global.add.f32 	%f50, [%rd44], %f4;
$L__BB6_17:
	add.s32 	%r26, %r26, 4;
	add.s64 	%rd52, %rd52, 48;
	add.s64 	%rd51, %rd51, 16;
	setp.ne.s32 	%p21, %r26, 0;
	@%p21 bra 	$L__BB6_5;
$L__BB6_18:
	setp.eq.s32 	%p22, %r2, 0;
	@%p22 bra 	$L__BB6_24;
	mul.wide.u32 	%rd45, %r27, 4;
	add.s64 	%rd54, %rd3, %rd45;
	mul.lo.s32 	%r25, %r27, 3;
	mul.wide.u32 	%rd46, %r25, 4;
	add.s64 	%rd47, %rd46, %rd4;
	add.s64 	%rd53, %rd47, 4;
	neg.s32 	%r28, %r2;
$L__BB6_20:
	.pragma "nounroll";
	ld.global.nc.f32 	%f51, [%rd53+-4];
	sub.f32 	%f52, %f1, %f51;
	ld.global.nc.f32 	%f53, [%rd53];
	sub.f32 	%f54, %f2, %f53;
	ld.global.nc.f32 	%f55, [%rd53+4];
	sub.f32 	%f56, %f3, %f55;
	mul.f32 	%f57, %f54, %f54;
	fma.rn.f32 	%f58, %f52, %f52, %f57;
	fma.rn.f32 	%f59, %f56, %f56, %f58;
	setp.geu.f32 	%p23, %f59, %f5;
	@%p23 bra 	$L__BB6_23;
	ld.global.nc.u32 	%r14, [%rd54];
	setp.lt.s32 	%p24, %r14, 0;
	setp.ge.s32 	%p25, %r14, %r17;
	or.pred  	%p26, %p24, %p25;
	@%p26 bra 	$L__BB6_23;
	mul.wide.u32 	%rd48, %r14, 4;
	add.s64 	%rd49, %rd2, %rd48;
	atom.global.add.f32 	%f60, [%rd49], 0f3F800000;
	add.s64 	%rd50, %rd1, %rd48;
	atom.global.add.f32 	%f61, [%rd50], %f4;
$L__BB6_23:
	add.s64 	%rd54, %rd54, 4;
	add.s64 	%rd53, %rd53, 12;
	add.s32 	%r28, %r28, 1;
	setp.ne.s32 	%p27, %r28, 0;
	@%p27 bra 	$L__BB6_20;
$L__BB6_24:
	ret;

}
	// .globl	normalize_binding_scores
.visible .entry normalize_binding_scores(
	.param .u64 .ptr .align 1 normalize_binding_scores_param_0,
	.param .u64 .ptr .align 1 normalize_binding_scores_param_1,
	.param .u64 .ptr .align 1 normalize_binding_scores_param_2,
	.param .u32 normalize_binding_scores_param_3,
	.param .f32 normalize_binding_scores_param_4,
	.param .f32 normalize_binding_scores_param_5
)
{
	.reg .pred 	%p<3>;
	.reg .b32 	%r<7>;
	.reg .b32 	%f<14>;
	.reg .b64 	%rd<14>;

	ld.param.u64 	%rd3, [normalize_binding_scores_param_0];
	ld.param.u64 	%rd4, [normalize_binding_scores_param_1];
	ld.param.u64 	%rd5, [normalize_binding_scores_param_2];
	ld.param.u32 	%r2, [normalize_binding_scores_param_3];
	ld.param.f32 	%f2, [normalize_binding_scores_param_4];
	ld.param.f32 	%f3, [normalize_binding_scores_param_5];
	cvta.to.global.u64 	%rd1, %rd5;
	mov.u32 	%r3, %ctaid.x;
	mov.u32 	%r4, %ntid.x;
	mov.u32 	%r5, %tid.x;
	mad.lo.s32 	%r1, %r3, %r4, %r5;
	setp.ge.s32 	%p1, %r1, %r2;
	@%p1 bra 	$L__BB7_4;
	cvta.to.global.u64 	%rd6, %rd3;
	cvta.to.global.u64 	%rd7, %rd4;
	mul.wide.s32 	%rd8, %r1, 4;
	add.s64 	%rd9, %rd6, %rd8;
	ld.global.nc.f32 	%f1, [%rd9];
	add.s64 	%rd2, %rd7, %rd8;
	setp.leu.f32 	%p2, %f1, 0f00000000;
	@%p2 bra 	$L__BB7_3;
	ld.global.nc.f32 	%f4, [%rd2];
	div.rn.f32 	%f5, %f1, %f2;
	min.f32 	%f6, %f5, 0f3F800000;
	neg.f32 	%f7, %f4;
	div.rn.f32 	%f8, %f7, %f1;
	mul.f32 	%f9, %f3, %f8;
	min.f32 	%f10, %f9, 0f3F800000;
	max.f32 	%f11, %f10, 0f00000000;
	mul.f32 	%f12, %f11, 0f3ECCCCCD;
	fma.rn.f32 	%f13, %f6, 0f3F19999A, %f12;
	add.s64 	%rd13, %rd1, %rd8;
	st.global.f32 	[%rd13], %f13;
	bra.uni 	$L__BB7_4;
$L__BB7_3:
	add.s64 	%rd11, %rd1, %rd8;
	mov.b32 	%r6, 0;
	st.global.u32 	[%rd11], %r6;
$L__BB7_4:
	ret;

}
	// .globl	generate_probe_grid
.visible .entry generate_probe_grid(
	.param .u64 .ptr .align 1 generate_probe_grid_param_0,
	.param .u32 generate_probe_grid_param_1,
	.param .u64 .ptr .align 1 generate_probe_grid_param_2,
	.param .u64 .ptr .align 1 generate_probe_grid_param_3,
	.param .f32 generate_probe_grid_param_4,
	.param .f32 generate_probe_grid_param_5,
	.param .f32 generate_probe_grid_param_6,
	.param .f32 generate_probe_grid_param_7,
	.param .f32 generate_probe_grid_param_8,
	.param .f32 generate_probe_grid_param_9,
	.param .f32 generate_probe_grid_param_10,
	.param .f32 generate_probe_grid_param_11,
	.param .f32 generate_probe_grid_param_12,
	.param .u32 generate_probe_grid_param_13
)
{
	.reg .pred 	%p<15>;
	.reg .b32 	%r<42>;
	.reg .b32 	%f<196>;
	.reg .b64 	%rd<19>;

	ld.param.u64 	%rd7, [generate_probe_grid_param_0];
	ld.param.u32 	%r17, [generate_probe_grid_param_1];
	ld.param.u64 	%rd5, [generate_probe_grid_param_2];
	ld.param.u64 	%rd6, [generate_probe_grid_param_3];
	ld.param.f32 	%f16, [generate_probe_grid_param_4];
	ld.param.f32 	%f22, [generate_probe_grid_param_5];
	ld.param.f32 	%f17, [generate_probe_grid_param_6];
	ld.param.f32 	%f23, [generate_probe_grid_param_7];
	ld.param.f32 	%f18, [generate_probe_grid_param_8];
	ld.param.f32 	%f24, [generate_probe_grid_param_9];
	ld.param.f32 	%f19, [generate_probe_grid_param_10];
	ld.param.f32 	%f20, [generate_probe_grid_param_11];
	ld.param.f32 	%f21, [generate_probe_grid_param_12];
	ld.param.u32 	%r18, [generate_probe_grid_param_13];
	cvta.to.global.u64 	%rd1, %rd7;
	sub.f32 	%f25, %f22, %f16;
	div.rn.f32 	%f26, %f25, %f19;
	cvt.rzi.s32.f32 	%r1, %f26;
	add.s32 	%r2, %r1, 1;
	sub.f32 	%f27, %f23, %f17;
	div.rn.f32 	%f28, %f27, %f19;
	cvt.rzi.s32.f32 	%r19, %f28;
	sub.f32 	%f29, %f24, %f18;
	div.rn.f32 	%f30, %f29, %f19;
	cvt.rzi.s32.f32 	%r20, %f30;
	mov.u32 	%r21, %ctaid.x;
	mov.u32 	%r22, %ntid.x;
	mov.u32 	%r23, %tid.x;
	mad.lo.s32 	%r3, %r21, %r22, %r23;
	mad.lo.s32 	%r24, %r19, %r1, %r19;
	add.s32 	%r4, %r24, %r2;
	mad.lo.s32 	%r25, %r4, %r20, %r4;
	setp.ge.s32 	%p1, %r3, %r25;
	@%p1 bra 	$L__BB8_16;
	not.b32 	%r26, %r1;
	div.s32 	%r27, %r3, %r4;
	mul.lo.s32 	%r28, %r4, %r27;
	sub.s32 	%r29, %r3, %r28;
	div.s32 	%r30, %r29, %r2;
	mad.lo.s32 	%r31, %r30, %r26, %r29;
	cvt.rn.f32.s32 	%f32, %r31;
	fma.rn.f32 	%f1, %f19, %f32, %f16;
	cvt.rn.f32.s32 	%f33, %r30;
	fma.rn.f32 	%f2, %f19, %f33, %f17;
	cvt.rn.f32.s32 	%f34, %r27;
	fma.rn.f32 	%f3, %f19, %f34, %f18;
	setp.lt.s32 	%p2, %r17, 1;
	mov.f32 	%f195, 0f7149F2CA;
	@%p2 bra 	$L__BB8_13;
	and.b32  	%r5, %r17, 7;
	setp.lt.u32 	%p3, %r17, 8;
	mov.f32 	%f195, 0f7149F2CA;
	mov.b32 	%r40, 0;
	@%p3 bra 	$L__BB8_5;
	and.b32  	%r40, %r17, 2147483640;
	neg.s32 	%r38, %r40;
	add.s64 	%rd18, %rd1, 48;
	mov.f32 	%f195, 0f7149F2CA;
$L__BB8_4:
	.pragma "nounroll";
	ld.global.nc.f32 	%f38, [%rd18+-48];
	sub.f32 	%f39, %f1, %f38;
	ld.global.nc.f32 	%f40, [%rd18+-44];
	sub.f32 	%f41, %f2, %f40;
	ld.global.nc.f32 	%f42, [%rd18+-40];
	sub.f32 	%f43, %f3, %f42;
	mul.f32 	%f44, %f41, %f41;
	fma.rn.f32 	%f45, %f39, %f39, %f44;
	fma.rn.f32 	%f46, %f43, %f43, %f45;
	min.f32 	%f47, %f195, %f46;
	ld.global.nc.f32 	%f48, [%rd18+-36];
	sub.f32 	%f49, %f1, %f48;
	ld.global.nc.f32 	%f50, [%rd18+-32];
	sub.f32 	%f51, %f2, %f50;
	ld.global.nc.f32 	%f52, [%rd18+-28];
	sub.f32 	%f53, %f3, %f52;
	mul.f32 	%f54, %f51, %f51;
	fma.rn.f32 	%f55, %f49, %f49, %f54;
	fma.rn.f32 	%f56, %f53, %f53, %f55;
	min.f32 	%f57, %f47, %f56;
	ld.global.nc.f32 	%f58, [%rd18+-24];
	sub.f32 	%f59, %f1, %f58;
	ld.global.nc.f32 	%f60, [%rd18+-20];
	sub.f32 	%f61, %f2, %f60;
	ld.global.nc.f32 	%f62, [%rd18+-16];
	sub.f32 	%f63, %f3, %f62;
	mul.f32 	%f64, %f61, %f61;
	fma.rn.f32 	%f65, %f59, %f59, %f64;
	fma.rn.f32 	%f66, %f63, %f63, %f65;
	min.f32 	%f67, %f57, %f66;
	ld.global.nc.f32 	%f68, [%rd18+-12];
	sub.f32 	%f69, %f1, %f68;
	ld.global.nc.f32 	%f70, [%rd18+-8];
	sub.f32 	%f71, %f2, %f70;
	ld.global.nc.f32 	%f72, [%rd18+-4];
	sub.f32 	%f73, %f3, %f72;
	mul.f32 	%f74, %f71, %f71;
	fma.rn.f32 	%f75, %f69, %f69, %f74;
	fma.rn.f32 	%f76, %f73, %f73, %f75;
	min.f32 	%f77, %f67, %f76;
	ld.global.nc.f32 	%f78, [%rd18];
	sub.f32 	%f79, %f1, %f78;
	ld.global.nc.f32 	%f80, [%rd18+4];
	sub.f32 	%f81, %f2, %f80;
	ld.global.nc.f32 	%f82, [%rd18+8];
	sub.f32 	%f83, %f3, %f82;
	mul.f32 	%f84, %f81, %f81;
	fma.rn.f32 	%f85, %f79, %f79, %f84;
	fma.rn.f32 	%f86, %f83, %f83, %f85;
	min.f32 	%f87, %f77, %f86;
	ld.global.nc.f32 	%f88, [%rd18+12];
	sub.f32 	%f89, %f1, %f88;
	ld.global.nc.f32 	%f90, [%rd18+16];
	sub.f32 	%f91, %f2, %f90;
	ld.global.nc.f32 	%f92, [%rd18+20];
	sub.f32 	%f93, %f3, %f92;
	mul.f32 	%f94, %f91, %f91;
	fma.rn.f32 	%f95, %f89, %f89, %f94;
	fma.rn.f32 	%f96, %f93, %f93, %f95;
	min.f32 	%f97, %f87, %f96;
	ld.global.nc.f32 	%f98, [%rd18+24];
	sub.f32 	%f99, %f1, %f98;
	ld.global.nc.f32 	%f100, [%rd18+28];
	sub.f32 	%f101, %f2, %f100;
	ld.global.nc.f32 	%f102, [%rd18+32];
	sub.f32 	%f103, %f3, %f102;
	mul.f32 	%f104, %f101, %f101;
	fma.rn.f32 	%f105, %f99, %f99, %f104;
	fma.rn.f32 	%f106, %f103, %f103, %f105;
	min.f32 	%f107, %f97, %f106;
	ld.global.nc.f32 	%f108, [%rd18+36];
	sub.f32 	%f109, %f1, %f108;
	ld.global.nc.f32 	%f110, [%rd18+40];
	sub.f32 	%f111, %f2, %f110;
	ld.global.nc.f32 	%f112, [%rd18+44];
	sub.f32 	%f113, %f3, %f112;
	mul.f32 	%f114, %f111, %f111;
	fma.rn.f32 	%f115, %f109, %f109, %f114;
	fma.rn.f32 	%f116, %f113, %f113, %f115;
	min.f32 	%f195, %f107, %f116;
	add.s32 	%r38, %r38, 8;
	add.s64 	%rd18, %rd18, 96;
	setp.ne.s32 	%p4, %r38, 0;
	@%p4 bra 	$L__BB8_4;
$L__BB8_5:
	setp.eq.s32 	%p5, %r5, 0;
	@%p5 bra 	$L__BB8_13;
	and.b32  	%r11, %r17, 3;
	setp.lt.u32 	%p6, %r5, 4;
	@%p6 bra 	$L__BB8_8;
	mul.lo.s32 	%r33, %r40, 3;
	mul.wide.u32 	%rd8, %r33, 4;
	add.s64 	%rd9, %rd1, %rd8;
	ld.global.nc.f32 	%f118, [%rd9];
	sub.f32 	%f119, %f1, %f118;
	ld.global.nc.f32 	%f120, [%rd9+4];
	sub.f32 	%f121, %f2, %f120;
	ld.global.nc.f32 	%f122, [%rd9+8];
	sub.f32 	%f123, %f3, %f122;
	mul.f32 	%f124, %f121, %f121;
	fma.rn.f32 	%f125, %f119, %f119, %f124;
	fma.rn.f32 	%f126, %f123, %f123, %f125;
	min.f32 	%f127, %f195, %f126;
	ld.global.nc.f32 	%f128, [%rd9+12];
	sub.f32 	%f129, %f1, %f128;
	ld.global.nc.f32 	%f130, [%rd9+16];
	sub.f32 	%f131, %f2, %f130;
	ld.global.nc.f32 	%f132, [%rd9+20];
	sub.f32 	%f133, %f3, %f132;
	mul.f32 	%f134, %f131, %f131;
	fma.rn.f32 	%f135, %f129, %f129, %f134;
	fma.rn.f32 	%f136, %f133, %f133, %f135;
	min.f32 	%f137, %f127, %f136;
	ld.global.nc.f32 	%f138, [%rd9+24];
	sub.f32 	%f139, %f1, %f138;
	ld.global.nc.f32 	%f140, [%rd9+28];
	sub.f32 	%f141, %f2, %f140;
	ld.global.nc.f32 	%f142, [%rd9+32];
	sub.f32 	%f143, %f3, %f142;
	mul.f32 	%f144, %f141, %f141;
	fma.rn.f32 	%f145, %f139, %f139, %f144;
	fma.rn.f32 	%f146, %f143, %f143, %f145;
	min.f32 	%f147, %f137, %f146;
	ld.global.nc.f32 	%f148, [%rd9+36];
	sub.f32 	%f149, %f1, %f148;
	ld.global.nc.f32 	%f150, [%rd9+40];
	sub.f32 	%f151, %f2, %f150;
	ld.global.nc.f32 	%f152, [%rd9+44];
	sub.f32 	%f153, %f3, %f152;
	mul.f32 	%f154, %f151, %f151;
	fma.rn.f32 	%f155, %f149, %f149, %f154;
	fma.rn.f32 	%f156, %f153, %f153, %f155;
	min.f32 	%f195, %f147, %f156;
	add.s32 	%r40, %r40, 4;
$L__BB8_8:
	setp.eq.s32 	%p7, %r11, 0;
	@%p7 bra 	$L__BB8_13;
	setp.eq.s32 	%p8, %r11, 1;
	@%p8 bra 	$L__BB8_11;
	mul.lo.s32 	%r34, %r40, 3;
	mul.wide.u32 	%rd10, %r34, 4;
	add.s64 	%rd11, %rd1, %rd10;
	ld.global.nc.f32 	%f158, [%rd11];
	sub.f32 	%f159, %f1, %f158;
	ld.global.nc.f32 	%f160, [%rd11+4];
	sub.f32 	%f161, %f2, %f160;
	ld.global.nc.f32 	%f162, [%rd11+8];
	sub.f32 	%f163, %f3, %f162;
	mul.f32 	%f164, %f161, %f161;
	fma.rn.f32 	%f165, %f159, %f159, %f164;
	fma.rn.f32 	%f166, %f163, %f163, %f165;
	min.f32 	%f167, %f195, %f166;
	ld.global.nc.f32 	%f168, [%rd11+12];
	sub.f32 	%f169, %f1, %f168;
	ld.global.nc.f32 	%f170, [%rd11+16];
	sub.f32 	%f171, %f2, %f170;
	ld.global.nc.f32 	%f172, [%rd11+20];
	sub.f32 	%f173, %f3, %f172;
	mul.f32 	%f174, %f171, %f171;
	fma.rn.f32 	%f175, %f169, %f169, %f174;
	fma.rn.f32 	%f176, %f173, %f173, %f175;
	min.f32 	%f195, %f167, %f176;
	add.s32 	%r40, %r40, 2;
$L__BB8_11:
	and.b32  	%r35, %r17, 1;
	setp.eq.b32 	%p9, %r35, 1;
	not.pred 	%p10, %p9;
	@%p10 bra 	$L__BB8_13;
	mul.lo.s32 	%r36, %r40, 3;
	mul.wide.u32 	%rd12, %r36, 4;
	add.s64 	%rd13, %rd1, %rd12;
	ld.global.nc.f32 	%f177, [%rd13];
	sub.f32 	%f178, %f1, %f177;
	ld.global.nc.f32 	%f179, [%rd13+4];
	sub.f32 	%f180, %f2, %f179;
	ld.global.nc.f32 	%f181, [%rd13+8];
	sub.f32 	%f182, %f3, %f181;
	mul.f32 	%f183, %f180, %f180;
	fma.rn.f32 	%f184, %f178, %f178, %f183;
	fma.rn.f32 	%f185, %f182, %f182, %f184;
	min.f32 	%f195, %f195, %f185;
$L__BB8_13:
	mul.f32 	%f186, %f20, %f20;
	setp.ltu.f32 	%p11, %f195, %f186;
	mul.f32 	%f187, %f21, %f21;
	setp.gtu.f32 	%p12, %f195, %f187;
	or.pred  	%p13, %p11, %p12;
	@%p13 bra 	$L__BB8_16;
	cvta.to.global.u64 	%rd14, %rd6;
	atom.global.add.u32 	%r16, [%rd14], 1;
	setp.ge.s32 	%p14, %r16, %r18;
	@%p14 bra 	$L__BB8_16;
	mul.lo.s32 	%r37, %r16, 3;
	cvta.to.global.u64 	%rd15, %rd5;
	mul.wide.s32 	%rd16, %r37, 4;
	add.s64 	%rd17, %rd15, %rd16;
	st.global.f32 	[%rd17], %f1;
	st.global.f32 	[%rd17+4], %f2;
	st.global.f32 	[%rd17+8], %f3;
$L__BB8_16:
	ret;

}


// ===== COMPILED SASS (sm_100) =====

	.target	sm_100

	.elftype	@"ET_EXEC"


//--------------------- .note.nv.tkinfo           --------------------------
	.section	.note.nv.tkinfo,"",@"SHT_NOTE"
	.sectionflags	@"SHF_NOTE_NV_TKINFO"
	.tkinfo
        /*0018*/ 	.word	0x00000002
        /*0030*/ 	.string	""
        /*0030*/ 	.string	"ptxas"
        /*0030*/ 	.string	"Cuda compilation tools, release 13.0, V13.0.88"
        /*0030*/ 	.string	"Build cuda_13.0.r13.0/compiler.36424714_0"
        /*0030*/ 	.string	"-arch sm_100 -m 64 "



//--------------------- .note.nv.cuinfo           --------------------------
	.section	.note.nv.cuinfo,"",@"SHT_NOTE"
	.sectionflags	@"SHF_NOTE_NV_CUINFO"
        /*0018*/ 	.short	0x0002
        /*001a*/ 	.short	0x0064
        /*001c*/ 	.short	0x0082
	.zero		2


//--------------------- .nv.info                  --------------------------
	.section	.nv.info,"",@"SHT_CUDA_INFO"
	.align	4


	//----- nvinfo : EIATTR_REGCOUNT
	.align		4
        /*0000*/ 	.byte	0x04, 0x2f
        /*0002*/ 	.short	(.L_1 - .L_0)
	.align		4
.L_0:
        /*0004*/ 	.word	index@(score_probes)
        /*0008*/ 	.word	0x00000019


	//----- nvinfo : EIATTR_FRAME_SIZE
	.align		4
.L_1:
        /*000c*/ 	.byte	0x04, 0x11
        /*000e*/ 	.short	(.L_3 - .L_2)
	.align		4
.L_2:
        /*0010*/ 	.word	index@($__internal_4_$__cuda_sm3x_div_rn_noftz_f32_slowpath)
        /*0014*/ 	.word	0x00000000


	//----- nvinfo : EIATTR_FRAME_SIZE
	.align		4
.L_3:
        /*0018*/ 	.byte	0x04, 0x11
        /*001a*/ 	.short	(.L_5 - .L_4)
	.align		4
.L_4:
        /*001c*/ 	.word	index@($__internal_3_$__cuda_sm20_sqrt_rn_f32_slowpath)
        /*0020*/ 	.word	0x00000000


	//----- nvinfo : EIATTR_FRAME_SIZE
	.align		4
.L_5:
        /*0024*/ 	.byte	0x04, 0x11
        /*0026*/ 	.short	(.L_7 - .L_6)
	.align		4
.L_6:
        /*0028*/ 	.word	index@(score_probes)
        /*002c*/ 	.word	0x00000000


	//----- nvinfo : EIATTR_REGCOUNT
	.align		4
.L_7:
        /*0030*/ 	.byte	0x04, 0x2f
        /*0032*/ 	.short	(.L_9 - .L_8)
	.align		4
.L_8:
        /*0034*/ 	.word	index@(filter_favorable_probes)
        /*0038*/ 	.word	0x0000000c


	//----- nvinfo : EIATTR_FRAME_SIZE
	.align		4
.L_9:
        /*003c*/ 	.byte	0x04, 0x11
        /*003e*/ 	.short	(.L_11 - .L_10)
	.align		4
.L_10:
        /*0040*/ 	.word	index@(filter_favorable_probes)
        /*0044*/ 	.word	0x00000000


	//----- nvinfo : EIATTR_REGCOUNT
	.align		4
.L_11:
        /*0048*/ 	.byte	0x04, 0x2f
        /*004a*/ 	.short	(.L_13 - .L_12)
	.align		4
.L_12:
        /*004c*/ 	.word	index@(compact_favorable_probes)
        /*0050*/ 	.word	0x00000018


	//----- nvinfo : EIATTR_FRAME_SIZE
	.align		4
.L_13:
        /*0054*/ 	.byte	0x04, 0x11
        /*0056*/ 	.short	(.L_15 - .L_14)
	.align		4
.L_14:
        /*0058*/ 	.word	index@(compact_favorable_probes)
        /*005c*/ 	.word	0x00000000


	//----- nvinfo : EIATTR_REGCOUNT
	.align		4
.L_15:
        /*0060*/ 	.byte	0x04, 0x2f
        /*0062*/ 	.short	(.L_17 - .L_16)
	.align		4
.L_16:
        /*0064*/ 	.word	index@(probe_pairwise_distances)
        /*0068*/ 	.word	0x00000010


	//----- nvinfo : EIATTR_FRAME_SIZE
	.align		4
.L_17:
        /*006c*/ 	.byte	0x04, 0x11
        /*006e*/ 	.short	(.L_19 - .L_18)
	.align		4
.L_18:
        /*0070*/ 	.word	index@($__internal_2_$__cuda_sm20_sqrt_rn_f32_slowpath)
        /*0074*/ 	.word	0x00000000


	//----- nvinfo : EIATTR_FRAME_SIZE
	.align		4
.L_19:
        /*0078*/ 	.byte	0x04, 0x11
        /*007a*/ 	.short	(.L_21 - .L_20)
	.align		4
.L_20:
        /*007c*/ 	.word	index@(probe_pairwise_distances)
        /*0080*/ 	.word	0x00000000


	//----- nvinfo : EIATTR_REGCOUNT
	.align		4
.L_21:
        /*0084*/ 	.byte	0x04, 0x2f
        /*0086*/ 	.short	(.L_23 - .L_22)
	.align		4
.L_22:
        /*0088*/ 	.word	index@(find_cluster_neighbors)
        /*008c*/ 	.word	0x00000012


	//----- nvinfo : EIATTR_FRAME_SIZE
	.align		4
.L_23:
        /*0090*/ 	.byte	0x04, 0x11
        /*0092*/ 	.short	(.L_25 - .L_24)
	.align		4
.L_24:
        /*0094*/ 	.word	index@(find_cluster_neighbors)
        /*0098*/ 	.word	0x00000000


	//----- nvinfo : EIATTR_REGCOUNT
	.align		4
.L_25:
        /*009c*/ 	.byte	0x04, 0x2f
        /*009e*/ 	.short	(.L_27 - .L_26)
	.align		4
.L_26:
        /*00a0*/ 	.word	index@(propagate_cluster_labels)
        /*00a4*/ 	.word	0x00000016


	//----- nvinfo : EIATTR_FRAME_SIZE
	.align		4
.L_27:
        /*00a8*/ 	.byte	0x04, 0x11
        /*00aa*/ 	.short	(.L_29 - .L_28)
	.align		4
.L_28:
        /*00ac*/ 	.word	index@(propagate_cluster_labels)
        /*00b0*/ 	.word	0x00000000


	//----- nvinfo : EIATTR_REGCOUNT
	.align		4
.L_29:
        /*00b4*/ 	.byte	0x04, 0x2f
        /*00b6*/ 	.short	(.L_31 - .L_30)
	.align		4
.L_30:
        /*00b8*/ 	.word	index@(compute_residue_binding_score)
        /*00bc*/ 	.word	0x0000001e


	//----- nvinfo : EIATTR_FRAME_SIZE
	.align		4
.L_31:
        /*00c0*/ 	.byte	0x04, 0x11
        /*00c2*/ 	.short	(.L_33 - .L_32)
	.align		4
.L_32:
        /*00c4*/ 	.word	index@(compute_residue_binding_score)
        /*00c8*/ 	.word	0x00000000


	//----- nvinfo : EIATTR_REGCOUNT
	.align		4
.L_33:
        /*00cc*/ 	.byte	0x04, 0x2f
        /*00ce*/ 	.short	(.L_35 - .L_34)
	.align		4
.L_34:
        /*00d0*/ 	.word	index@(normalize_binding_scores)
        /*00d4*/ 	.word	0x00000013


	//----- nvinfo : EIATTR_FRAME_SIZE
	.align		4
.L_35:
        /*00d8*/ 	.byte	0x04, 0x11
        /*00da*/ 	.short	(.L_37 - .L_36)
	.align		4
.L_36:
        /*00dc*/ 	.word	index@($__internal_1_$__cuda_sm3x_div_rn_noftz_f32_slowpath)
        /*00e0*/ 	.word	0x00000000


	//----- nvinfo : EIATTR_FRAME_SIZE
	.align		4
.L_37:
        /*00e4*/ 	.byte	0x04, 0x11
        /*00e6*/ 	.short	(.L_39 - .L_38)
	.align		4
.L_38:
        /*00e8*/ 	.word	index@(normalize_binding_scores)
        /*00ec*/ 	.word	0x00000000


	//----- nvinfo : EIATTR_REGCOUNT
	.align		4
.L_39:
        /*00f0*/ 	.byte	0x04, 0x2f
        /*00f2*/ 	.short	(.L_41 - .L_40)
	.align		4
.L_40:
        /*00f4*/ 	.word	index@(generate_probe_grid)
        /*00f8*/ 	.word	0x00000020


	//----- nvinfo : EIATTR_FRAME_SIZE
	.align		4
.L_41:
        /*00fc*/ 	.byte	0x04, 0x11
        /*00fe*/ 	.short	(.L_43 - .L_42)
	.align		4
.L_42:
        /*0100*/ 	.word	index@($__internal_0_$__cuda_sm3x_div_rn_noftz_f32_slowpath)
        /*0104*/ 	.word	0x00000000


	//----- nvinfo : EIATTR_FRAME_SIZE
	.align		4
.L_43:
        /*0108*/ 	.byte	0x04, 0x11
        /*010a*/ 	.short	(.L_45 - .L_44)
	.align		4
.L_44:
        /*010c*/ 	.word	index@(generate_probe_grid)
        /*0110*/ 	.word	0x00000000


	//----- nvinfo : EIATTR_MIN_STACK_SIZE
	.align		4
.L_45:
        /*0114*/ 	.byte	0x04, 0x12
        /*0116*/ 	.short	(.L_47 - .L_46)
	.align		4
.L_46:
        /*0118*/ 	.word	index@(generate_probe_grid)
        /*011c*/ 	.word	0x00000000


	//----- nvinfo : EIATTR_MIN_STACK_SIZE
	.align		4
.L_47:
        /*0120*/ 	.byte	0x04, 0x12
        /*0122*/ 	.short	(.L_49 - .L_48)
	.align		4
.L_48:
        /*0124*/ 	.word	index@(normalize_binding_scores)
        /*0128*/ 	.word	0x00000000


	//----- nvinfo : EIATTR_MIN_STACK_SIZE
	.align		4
.L_49:
        /*012c*/ 	.byte	0x04, 0x12
        /*012e*/ 	.short	(.L_51 - .L_50)
	.align		4
.L_50:
        /*0130*/ 	.word	index@(compute_residue_binding_score)
        /*0134*/ 	.word	0x00000000


	//----- nvinfo : EIATTR_MIN_STACK_SIZE
	.align		4
.L_51:
        /*0138*/ 	.byte	0x04, 0x12
        /*013a*/ 	.short	(.L_53 - .L_52)
	.align		4
.L_52:
        /*013c*/ 	.word	index@(propagate_cluster_labels)
        /*0140*/ 	.word	0x00000000


	//----- nvinfo : EIATTR_MIN_STACK_SIZE
	.align		4
.L_53:
        /*0144*/ 	.byte	0x04, 0x12
        /*0146*/ 	.short	(.L_55 - .L_54)
	.align		4
.L_54:
        /*0148*/ 	.word	index@(find_cluster_neighbors)
        /*014c*/ 	.word	0x00000000


	//----- nvinfo : EIATTR_MIN_STACK_SIZE
	.align		4
.L_55:
        /*0150*/ 	.byte	0x04, 0x12
        /*0152*/ 	.short	(.L_57 - .L_56)
	.align		4
.L_56:
        /*0154*/ 	.word	index@(probe_pairwise_distances)
        /*0158*/ 	.word	0x00000000


	//----- nvinfo : EIATTR_MIN_STACK_SIZE
	.align		4
.L_57:
        /*015c*/ 	.byte	0x04, 0x12
        /*015e*/ 	.short	(.L_59 - .L_58)
	.align		4
.L_58:
        /*0160*/ 	.word	index@(compact_favorable_probes)
        /*0164*/ 	.word	0x00000000


	//----- nvinfo : EIATTR_MIN_STACK_SIZE
	.align		4
.L_59:
        /*0168*/ 	.byte	0x04, 0x12
        /*016a*/ 	.short	(.L_61 - .L_60)
	.align		4
.L_60:
        /*016c*/ 	.word	index@(filter_favorable_probes)
        /*0170*/ 	.word	0x00000000


	//----- nvinfo : EIATTR_MIN_STACK_SIZE
	.align		4
.L_61:
        /*0174*/ 	.byte	0x04, 0x12
        /*0176*/ 	.short	(.L_63 - .L_62)
	.align		4
.L_62:
        /*0178*/ 	.word	index@(score_probes)
        /*017c*/ 	.word	0x00000000
.L_63:


//--------------------- .nv.compat                --------------------------
	.section	.nv.compat,"",@"SHT_CUDA_COMPAT_INFO"
	.align	4
        /*0000*/ 	.byte	0x02, 0x09, 0x00, 0x00, 0x02, 0x02, 0x01, 0x00, 0x02, 0x05, 0x05, 0x00, 0x03, 0x07, 0x01, 0x01
        /*0010*/ 	.byte	0x02, 0x03, 0x00, 0x00, 0x02, 0x06, 0x01, 0x00, 0x04, 0x0b, 0x08, 0x00, 0x01, 0x00, 0x00, 0x00
        /*0020*/ 	.byte	0x00, 0x00, 0x00, 0x00


//--------------------- .nv.info.generate_probe_grid --------------------------
	.section	.nv.info.generate_probe_grid,"",@"SHT_CUDA_INFO"
	.sectionflags	@""
	.align	4


	//----- nvinfo : EIATTR_CUDA_API_VERSION
	.align		4
        /*0000*/ 	.byte	0x04, 0x37
        /*0002*/ 	.short	(.L_65 - .L_64)
.L_64:
        /*0004*/ 	.word	0x00000082


	//----- nvinfo : EIATTR_KPARAM_INFO
	.align		4
.L_65:
        /*0008*/ 	.byte	0x04, 0x17
        /*000a*/ 	.short	(.L_67 - .L_66)
.L_66:
        /*000c*/ 	.word	0x00000000
        /*0010*/ 	.short	0x000d
        /*0012*/ 	.short	0x0044
        /*0014*/ 	.byte	0x00, 0xf0, 0x11, 0x00


	//----- nvinfo : EIATTR_KPARAM_INFO
	.align		4
.L_67:
        /*0018*/ 	.byte	0x04, 0x17
        /*001a*/ 	.short	(.L_69 - .L_68)
.L_68:
        /*001c*/ 	.word	0x00000000
        /*0020*/ 	.short	0x000c
        /*0022*/ 	.short	0x0040
        /*0024*/ 	.byte	0x00, 0xf0, 0x11, 0x00


	//----- nvinfo : EIATTR_KPARAM_INFO
	.align		4
.L_69:
        /*0028*/ 	.byte	0x04, 0x17
        /*002a*/ 	.short	(.L_71 - .L_70)
.L_70:
        /*002c*/ 	.word	0x00000000
        /*0030*/ 	.short	0x000b
        /*0032*/ 	.short	0x003c
        /*0034*/ 	.byte	0x00, 0xf0, 0x11, 0x00


	//----- nvinfo : EIATTR_KPARAM_INFO
	.align		4
.L_71:
        /*0038*/ 	.byte	0x04, 0x17
        /*003a*/ 	.short	(.L_73 - .L_72)
.L_72:
        /*003c*/ 	.word	0x00000000
        /*0040*/ 	.short	0x000a
        /*0042*/ 	.short	0x0038
        /*0044*/ 	.byte	0x00, 0xf0, 0x11, 0x00


	//----- nvinfo : EIATTR_KPARAM_INFO
	.align		4
.L_73:
        /*0048*/ 	.byte	0x04, 0x17
        /*004a*/ 	.short	(.L_75 - .L_74)
.L_74:
        /*004c*/ 	.word	0x00000000
        /*0050*/ 	.short	0x0009
        /*0052*/ 	.short	0x0034
        /*0054*/ 	.byte	0x00, 0xf0, 0x11, 0x00


	//----- nvinfo : EIATTR_KPARAM_INFO
	.align		4
.L_75:
        /*0058*/ 	.byte	0x04, 0x17
        /*005a*/ 	.short	(.L_77 - .L_76)
.L_76:
        /*005c*/ 	.word	0x00000000
        /*0060*/ 	.short	0x0008
        /*0062*/ 	.short	0x0030
        /*0064*/ 	.byte	0x00, 0xf0, 0x11, 0x00


	//----- nvinfo : EIATTR_KPARAM_INFO
	.align		4
.L_77:
        /*0068*/ 	.byte	0x04, 0x17
        /*006a*/ 	.short	(.L_79 - .L_78)
.L_78:
        /*006c*/ 	.word	0x00000000
        /*0070*/ 	.short	0x0007
        /*0072*/ 	.short	0x002c
        /*0074*/ 	.byte	0x00, 0xf0, 0x11, 0x00


	//----- nvinfo : EIATTR_KPARAM_INFO
	.align		4
.L_79:
        /*0078*/ 	.byte	0x04, 0x17
        /*007a*/ 	.short	(.L_81 - .L_80)
.L_80:
        /*007c*/ 	.word	0x00000000
        /*0080*/ 	.short	0x0006
        /*0082*/ 	.short	0x0028
        /*0084*/ 	.byte	0x00, 0xf0, 0x11, 0x00


	//----- nvinfo : EIATTR_KPARAM_INFO
	.align		4
.L_81:
        /*0088*/ 	.byte	0x04, 0x17
        /*008a*/ 	.short	(.L_83 - .L_82)
.L_82:
        /*008c*/ 	.word	0x00000000
        /*0090*/ 	.short	0x0005
        /*0092*/ 	.short	0x0024
        /*0094*/ 	.byte	0x00, 0xf0, 0x11, 0x00


	//----- nvinfo : EIATTR_KPARAM_INFO
	.align		4
.L_83:
        /*0098*/ 	.byte	0x04, 0x17
        /*009a*/ 	.short	(.L_85 - .L_84)
.L_84:
        /*009c*/ 	.word	0x00000000
        /*00a0*/ 	.short	0x0004
        /*00a2*/ 	.short	0x0020
        /*00a4*/ 	.byte	0x00, 0xf0, 0x11, 0x00


	//----- nvinfo : EIATTR_KPARAM_INFO
	.align		4
.L_85:
        /*00a8*/ 	.byte	0x04, 0x17
        /*00aa*/ 	.short	(.L_87 - .L_86)
.L_86:
        /*00ac*/ 	.word	0x00000000
        /*00b0*/ 	.short	0x0003
        /*00b2*/ 	.short	0x0018
        /*00b4*/ 	.byte	0x00, 0xf5, 0x21, 0x00


	//----- nvinfo : EIATTR_KPARAM_INFO
	.align		4
.L_87:
        /*00b8*/ 	.byte	0x04, 0x17
        /*00ba*/ 	.short	(.L_89 - .L_88)
.L_88:
        /*00bc*/ 	.word	0x00000000
        /*00c0*/ 	.short	0x0002
        /*00c2*/ 	.short	0x0010
        /*00c4*/ 	.byte	0x00, 0xf5, 0x21, 0x00


	//----- nvinfo : EIATTR_KPARAM_INFO
	.align		4
.L_89:
        /*00c8*/ 	.byte	0x04, 0x17
        /*00ca*/ 	.short	(.L_91 - .L_90)
.L_90:
        /*00cc*/ 	.word	0x00000000
        /*00d0*/ 	.short	0x0001
        /*00d2*/ 	.short	0x0008
        /*00d4*/ 	.byte	0x00, 0xf0, 0x11, 0x00


	//----- nvinfo : EIATTR_KPARAM_INFO
	.align		4
.L_91:
        /*00d8*/ 	.byte	0x04, 0x17
        /*00da*/ 	.short	(.L_93 - .L_92)
.L_92:
        /*00dc*/ 	.word	0x00000000
        /*00e0*/ 	.short	0x0000
        /*00e2*/ 	.short	0x0000
        /*00e4*/ 	.byte	0x00, 0xf5, 0x21, 0x00


	//----- nvinfo : EIATTR_SPARSE_MMA_MASK
	.align		4
.L_93:
        /*00e8*/ 	.byte	0x03, 0x50
        /*00ea*/ 	.short	0x0000


	//----- nvinfo : EIATTR_MAXREG_COUNT
	.align		4
        /*00ec*/ 	.byte	0x03, 0x1b
        /*00ee*/ 	.short	0x00ff


	//----- nvinfo : EIATTR_MERCURY_ISA_VERSION
	.align		4
        /*00f0*/ 	.byte	0x03, 0x5f
        /*00f2*/ 	.short	0x0101


	//----- nvinfo : EIATTR_INT_WARP_WIDE_INSTR_OFFSETS
	.align		4
        /*00f4*/ 	.byte	0x04, 0x31
        /*00f6*/ 	.short	(.L_95 - .L_94)


	//   ....[0]....
.L_94:
        /*00f8*/ 	.word	0x00001400


	//   ....[1]....
        /*00fc*/ 	.word	0x000014a0


	//----- nvinfo : EIATTR_VRC_CTA_INIT_COUNT
	.align		4
.L_95:
        /*0100*/ 	.byte	0x02, 0x4a
	.zero		1
	.zero		1


	//----- nvinfo : EIATTR_EXIT_INSTR_OFFSETS
	.align		4
        /*0104*/ 	.byte	0x04, 0x1c
        /*0106*/ 	.short	(.L_97 - .L_96)


	//   ....[0]....
.L_96:
        /*0108*/ 	.word	0x00000390


	//   ....[1]....
        /*010c*/ 	.word	0x000013e0


	//   ....[2]....
        /*0110*/ 	.word	0x000014d0


	//   ....[3]....
        /*0114*/ 	.word	0x00001540


	//----- nvinfo : EIATTR_CRS_STACK_SIZE
	.align		4
.L_97:
        /*0118*/ 	.byte	0x04, 0x1e
        /*011a*/ 	.short	(.L_99 - .L_98)
.L_98:
        /*011c*/ 	.word	0x00000000


	//----- nvinfo : EIATTR_CBANK_PARAM_SIZE
	.align		4
.L_99:
        /*0120*/ 	.byte	0x03, 0x19
        /*0122*/ 	.short	0x0048


	//----- nvinfo : EIATTR_PARAM_CBANK
	.align		4
        /*0124*/ 	.byte	0x04, 0x0a
        /*0126*/ 	.short	(.L_101 - .L_100)
	.align		4
.L_100:
        /*0128*/ 	.word	index@(.nv.constant0.generate_probe_grid)
        /*012c*/ 	.short	0x0380
        /*012e*/ 	.short	0x0048


	//----- nvinfo : EIATTR_SW_WAR
	.align		4
.L_101:
        /*0130*/ 	.byte	0x04, 0x36
        /*0132*/ 	.short	(.L_103 - .L_102)
.L_102:
        /*0134*/ 	.word	0x00000008
.L_103:


//--------------------- .nv.info.normalize_binding_scores --------------------------
	.section	.nv.info.normalize_binding_scores,"",@"SHT_CUDA_INFO"
	.sectionflags	@""
	.align	4


	//----- nvinfo : EIATTR_CUDA_API_VERSION
	.align		4
        /*0000*/ 	.byte	0x04, 0x37
        /*0002*/ 	.short	(.L_105 - .L_104)
.L_104:
        /*0004*/ 	.word	0x00000082


	//----- nvinfo : EIATTR_KPARAM_INFO
	.align		4
.L_105:
        /*0008*/ 	.byte	0x04, 0x17
        /*000a*/ 	.short	(.L_107 - .L_106)
.L_106:
        /*000c*/ 	.word	0x00000000
        /*0010*/ 	.short	0x0005
        /*0012*/ 	.short	0x0020
        /*0014*/ 	.byte	0x00, 0xf0, 0x11, 0x00


	//----- nvinfo : EIATTR_KPARAM_INFO
	.align		4
.L_107:
        /*0018*/ 	.byte	0x04, 0x17
        /*001a*/ 	.short	(.L_109 - .L_108)
.L_108:
        /*001c*/ 	.word	0x00000000
        /*0020*/ 	.short	0x0004
        /*0022*/ 	.short	0x001c
        /*0024*/ 	.byte	0x00, 0xf0, 0x11, 0x00


	//----- nvinfo : EIATTR_KPARAM_INFO
	.align		4
.L_109:
        /*0028*/ 	.byte	0x04, 0x17
        /*002a*/ 	.short	(.L_111 - .L_110)
.L_110:
        /*002c*/ 	.word	0x00000000
        /*0030*/ 	.short	0x0003
        /*0032*/ 	.short	0x0018
        /*0034*/ 	.byte	0x00, 0xf0, 0x11, 0x00


	//----- nvinfo : EIATTR_KPARAM_INFO
	.align		4
.L_111:
        /*0038*/ 	.byte	0x04, 0x17
        /*003a*/ 	.short	(.L_113 - .L_112)
.L_112:
        /*003c*/ 	.word	0x00000000
        /*0040*/ 	.short	0x0002
        /*0042*/ 	.short	0x0010
        /*0044*/ 	.byte	0x00, 0xf5, 0x21, 0x00


	//----- nvinfo : EIATTR_KPARAM_INFO
	.align		4
.L_113:
        /*0048*/ 	.byte	0x04, 0x17
        /*004a*/ 	.short	(.L_115 - .L_114)
.L_114:
        /*004c*/ 	.word	0x00000000
        /*0050*/ 	.short	0x0001
        /*0052*/ 	.short	0x0008
        /*0054*/ 	.byte	0x00, 0xf5, 0x21, 0x00


	//----- nvinfo : EIATTR_KPARAM_INFO
	.align		4
.L_115:
        /*0058*/ 	.byte	0x04, 0x17
        /*005a*/ 	.short	(.L_117 - .L_116)
.L_116:
        /*005c*/ 	.word	0x00000000
        /*0060*/ 	.short	0x0000
        /*0062*/ 	.short	0x0000
        /*0064*/ 	.byte	0x00, 0xf5, 0x21, 0x00


	//----- nvinfo : EIATTR_SPARSE_MMA_MASK
	.align		4
.L_117:
        /*0068*/ 	.byte	0x03, 0x50
        /*006a*/ 	.short	0x0000


	//----- nvinfo : EIATTR_MAXREG_COUNT
	.align		4
        /*006c*/ 	.byte	0x03, 0x1b
        /*006e*/ 	.short	0x00ff


	//----- nvinfo : EIATTR_MERCURY_ISA_VERSION
	.align		4
        /*0070*/ 	.byte	0x03, 0x5f
        /*0072*/ 	.short	0x0101


	//----- nvinfo : EIATTR_VRC_CTA_INIT_COUNT
	.align		4
        /*0074*/ 	.byte	0x02, 0x4a
	.zero		1
	.zero		1


	//----- nvinfo : EIATTR_EXIT_INSTR_OFFSETS
	.align		4
        /*0078*/ 	.byte	0x04, 0x1c
        /*007a*/ 	.short	(.L_119 - .L_118)


	//   ....[0]....
.L_118:
        /*007c*/ 	.word	0x00000070


	//   ....[1]....
        /*0080*/ 	.word	0x00000390


	//   ....[2]....
        /*0084*/ 	.word	0x000003d0


	//----- nvinfo : EIATTR_CRS_STACK_SIZE
	.align		4
.L_119:
        /*0088*/ 	.byte	0x04, 0x1e
        /*008a*/ 	.short	(.L_121 - .L_120)
.L_120:
        /*008c*/ 	.word	0x00000000


	//----- nvinfo : EIATTR_CBANK_PARAM_SIZE
	.align		4
.L_121:
        /*0090*/ 	.byte	0x03, 0x19
        /*0092*/ 	.short	0x0024


	//----- nvinfo : EIATTR_PARAM_CBANK
	.align		4
        /*0094*/ 	.byte	0x04, 0x0a
        /*0096*/ 	.short	(.L_123 - .L_122)
	.align		4
.L_122:
        /*0098*/ 	.word	index@(.nv.constant0.normalize_binding_scores)
        /*009c*/ 	.short	0x0380
        /*009e*/ 	.short	0x0024


	//----- nvinfo : EIATTR_SW_WAR
	.align		4
.L_123:
        /*00a0*/ 	.byte	0x04, 0x36
        /*00a2*/ 	.short	(.L_125 - .L_124)
.L_124:
        /*00a4*/ 	.word	0x00000008
.L_125:


//--------------------- .nv.info.compute_residue_binding_score --------------------------
	.section	.nv.info.compute_residue_binding_score,"",@"SHT_CUDA_INFO"
	.sectionflags	@""
	.align	4


	//----- nvinfo : EIATTR_CUDA_API_VERSION
	.align		4
        /*0000*/ 	.byte	0x04, 0x37
        /*0002*/ 	.short	(.L_127 - .L_126)
.L_126:
        /*0004*/ 	.word	0x00000082


	//----- nvinfo : EIATTR_KPARAM_INFO
	.align		4
.L_127:
        /*0008*/ 	.byte	0x04, 0x17
        /*000a*/ 	.short	(.L_129 - .L_128)
.L_128:
        /*000c*/ 	.word	0x00000000
        /*0010*/ 	.short	0x000a
        /*0012*/ 	.short	0x0044
        /*0014*/ 	.byte	0x00, 0xf0, 0x11, 0x00


	//----- nvinfo : EIATTR_KPARAM_INFO
	.align		4
.L_129:
        /*0018*/ 	.byte	0x04, 0x17
        /*001a*/ 	.short	(.L_131 - .L_130)
.L_130:
        /*001c*/ 	.word	0x00000000
        /*0020*/ 	.short	0x0009
        /*0022*/ 	.short	0x0040
        /*0024*/ 	.byte	0x00, 0xf0, 0x11, 0x00


	//----- nvinfo : EIATTR_KPARAM_INFO
	.align		4
.L_131:
        /*0028*/ 	.byte	0x04, 0x17
        /*002a*/ 	.short	(.L_133 - .L_132)
.L_132:
        /*002c*/ 	.word	0x00000000
        /*0030*/ 	.short	0x0008
        /*0032*/ 	.short	0x003c
        /*0034*/ 	.byte	0x00, 0xf0, 0x11, 0x00


	//----- nvinfo : EIATTR_KPARAM_INFO
	.align		4
.L_133:
        /*0038*/ 	.byte	0x04, 0x17
        /*003a*/ 	.short	(.L_135 - .L_134)
.L_134:
        /*003c*/ 	.word	0x00000000
        /*0040*/ 	.short	0x0007
        /*0042*/ 	.short	0x0038
        /*0044*/ 	.byte	0x00, 0xf0, 0x11, 0x00


	//----- nvinfo : EIATTR_KPARAM_INFO
	.align		4
.L_135:
        /*0048*/ 	.byte	0x04, 0x17
        /*004a*/ 	.short	(.L_137 - .L_136)
.L_136:
        /*004c*/ 	.word	0x00000000
        /*0050*/ 	.short	0x0006
        /*0052*/ 	.short	0x0030
        /*0054*/ 	.byte	0x00, 0xf5, 0x21, 0x00


	//----- nvinfo : EIATTR_KPARAM_INFO
	.align		4
.L_137:
        /*0058*/ 	.byte	0x04, 0x17
        /*005a*/ 	.short	(.L_139 - .L_138)
.L_138:
        /*005c*/ 	.word	0x00000000
        /*0060*/ 	.short	0x0005
        /*0062*/ 	.short	0x0028
        /*0064*/ 	.byte	0x00, 0xf5, 0x21, 0x00


	//----- nvinfo : EIATTR_KPARAM_INFO
	.align		4
.L_139:
        /*0068*/ 	.byte	0x04, 0x17
        /*006a*/ 	.short	(.L_141 - .L_140)
.L_140:
        /*006c*/ 	.word	0x00000000
        /*0070*/ 	.short	0x0004
        /*0072*/ 	.short	0x0020
        /*0074*/ 	.byte	0x00, 0xf5, 0x21, 0x00


	//----- nvinfo : EIATTR_KPARAM_INFO
	.align		4
.L_141:
        /*0078*/ 	.byte	0x04, 0x17
        /*007a*/ 	.short	(.L_143 - .L_142)
.L_142:
        /*007c*/ 	.word	0x00000000
        /*0080*/ 	.short	0x0003
        /*0082*/ 	.short	0x0018
        /*0084*/ 	.byte	0x00, 0xf5, 0x21, 0x00


	//----- nvinfo : EIATTR_KPARAM_INFO
	.align		4
.L_143:
        /*0088*/ 	.byte	0x04, 0x17
        /*008a*/ 	.short	(.L_145 - .L_144)
.L_144:
        /*008c*/ 	.word	0x00000000
        /*0090*/ 	.short	0x0002
        /*0092*/ 	.short	0x0010
        /*0094*/ 	.byte	0x00, 0xf5, 0x21, 0x00


	//----- nvinfo : EIATTR_KPARAM_INFO
	.align		4
.L_145:
        /*0098*/ 	.byte	0x04, 0x17
        /*009a*/ 	.short	(.L_147 - .L_146)
.L_146:
        /*009c*/ 	.word	0x00000000
        /*00a0*/ 	.short	0x0001
        /*00a2*/ 	.short	0x0008
        /*00a4*/ 	.byte	0x00, 0xf5, 0x21, 0x00


	//----- nvinfo : EIATTR_KPARAM_INFO
	.align		4
.L_147:
        /*00a8*/ 	.byte	0x04, 0x17
        /*00aa*/ 	.short	(.L_149 - .L_148)
.L_148:
        /*00ac*/ 	.word	0x00000000
        /*00b0*/ 	.short	0x0000
        /*00b2*/ 	.short	0x0000
        /*00b4*/ 	.byte	0x00, 0xf5, 0x21, 0x00


	//----- nvinfo : EIATTR_SPARSE_MMA_MASK
	.align		4
.L_149:
        /*00b8*/ 	.byte	0x03, 0x50
        /*00ba*/ 	.short	0x0000


	//----- nvinfo : EIATTR_MAXREG_COUNT
	.align		4
        /*00bc*/ 	.byte	0x03, 0x1b
        /*00be*/ 	.short	0x00ff


	//----- nvinfo : EIATTR_MERCURY_ISA_VERSION
	.align		4
        /*00c0*/ 	.byte	0x03, 0x5f
        /*00c2*/ 	.short	0x0101


	//----- nvinfo : EIATTR_VRC_CTA_INIT_COUNT
	.align		4
        /*00c4*/ 	.byte	0x02, 0x4a
	.zero		1
	.zero		1


	//----- nvinfo : EIATTR_EXIT_INSTR_OFFSETS
	.align		4
        /*00c8*/ 	.byte	0x04, 0x1c
        /*00ca*/ 	.short	(.L_151 - .L_150)


	//   ....[0]....
.L_150:
        /*00cc*/ 	.word	0x00000070


	//   ....[1]....
        /*00d0*/ 	.word	0x000000d0


	//   ....[2]....
        /*00d4*/ 	.word	0x00000150


	//   ....[3]....
        /*00d8*/ 	.word	0x000008f0


	//   ....[4]....
        /*00dc*/ 	.word	0x00000bb0


	//----- nvinfo : EIATTR_CRS_STACK_SIZE
	.align		4
.L_151:
        /*00e0*/ 	.byte	0x04, 0x1e
        /*00e2*/ 	.short	(.L_153 - .L_152)
.L_152:
        /*00e4*/ 	.word	0x00000000


	//----- nvinfo : EIATTR_CBANK_PARAM_SIZE
	.align		4
.L_153:
        /*00e8*/ 	.byte	0x03, 0x19
        /*00ea*/ 	.short	0x0048


	//----- nvinfo : EIATTR_PARAM_CBANK
	.align		4
        /*00ec*/ 	.byte	0x04, 0x0a
        /*00ee*/ 	.short	(.L_155 - .L_154)
	.align		4
.L_154:
        /*00f0*/ 	.word	index@(.nv.constant0.compute_residue_binding_score)
        /*00f4*/ 	.short	0x0380
        /*00f6*/ 	.short	0x0048


	//----- nvinfo : EIATTR_SW_WAR
	.align		4
.L_155:
        /*00f8*/ 	.byte	0x04, 0x36
        /*00fa*/ 	.short	(.L_157 - .L_156)
.L_156:
        /*00fc*/ 	.word	0x00000008
.L_157:


//--------------------- .nv.info.propagate_cluster_labels --------------------------
	.section	.nv.info.propagate_cluster_labels,"",@"SHT_CUDA_INFO"
	.sectionflags	@""
	.align	4


	//----- nvinfo : EIATTR_CUDA_API_VERSION
	.align		4
        /*0000*/ 	.byte	0x04, 0x37
        /*0002*/ 	.short	(.L_159 - .L_158)
.L_158:
        /*0004*/ 	.word	0x00000082


	//----- nvinfo : EIATTR_KPARAM_INFO
	.align		4
.L_159:
        /*0008*/ 	.byte	0x04, 0x17
        /*000a*/ 	.short	(.L_161 - .L_160)
.L_160:
        /*000c*/ 	.word	0x00000000
        /*0010*/ 	.short	0x0006
        /*0012*/ 	.short	0x0028
        /*0014*/ 	.byte	0x00, 0xf0, 0x11, 0x00


	//----- nvinfo : EIATTR_KPARAM_INFO
	.align		4
.L_161:
        /*0018*/ 	.byte	0x04, 0x17
        /*001a*/ 	.short	(.L_163 - .L_162)
.L_162:
        /*001c*/ 	.word	0x00000000
        /*0020*/ 	.short	0x0005
        /*0022*/ 	.short	0x0024
        /*0024*/ 	.byte	0x00, 0xf0, 0x11, 0x00


	//----- nvinfo : EIATTR_KPARAM_INFO
	.align		4
.L_163:
        /*0028*/ 	.byte	0x04, 0x17
        /*002a*/ 	.short	(.L_165 - .L_164)
.L_164:
        /*002c*/ 	.word	0x00000000
        /*0030*/ 	.short	0x0004
        /*0032*/ 	.short	0x0020
        /*0034*/ 	.byte	0x00, 0xf0, 0x11, 0x00


	//----- nvinfo : EIATTR_KPARAM_INFO
	.align		4
.L_165:
        /*0038*/ 	.byte	0x04, 0x17
        /*003a*/ 	.short	(.L_167 - .L_166)
.L_166:
        /*003c*/ 	.word	0x00000000
        /*0040*/ 	.short	0x0003
        /*0042*/ 	.short	0x0018
        /*0044*/ 	.byte	0x00, 0xf5, 0x21, 0x00


	//----- nvinfo : EIATTR_KPARAM_INFO
	.align		4
.L_167:
        /*0048*/ 	.byte	0x04, 0x17
        /*004a*/ 	.short	(.L_169 - .L_168)
.L_168:
        /*004c*/ 	.word	0x00000000
        /*0050*/ 	.short	0x0002
        /*0052*/ 	.short	0x0010
        /*0054*/ 	.byte	0x00, 0xf5, 0x21, 0x00


	//----- nvinfo : EIATTR_KPARAM_INFO
	.align		4
.L_169:
        /*0058*/ 	.byte	0x04, 0x17
        /*005a*/ 	.short	(.L_171 - .L_170)
.L_170:
        /*005c*/ 	.word	0x00000000
        /*0060*/ 	.short	0x0001
        /*0062*/ 	.short	0x0008
        /*0064*/ 	.byte	0x00, 0xf5, 0x21, 0x00


	//----- nvinfo : EIATTR_KPARAM_INFO
	.align		4
.L_171:
        /*0068*/ 	.byte	0x04, 0x17
        /*006a*/ 	.short	(.L_173 - .L_172)
.L_172:
        /*006c*/ 	.word	0x00000000
        /*0070*/ 	.short	0x0000
        /*0072*/ 	.short	0x0000
        /*0074*/ 	.byte	0x00, 0xf5, 0x21, 0x00


	//----- nvinfo : EIATTR_SPARSE_MMA_MASK
	.align		4
.L_173:
        /*0078*/ 	.byte	0x03, 0x50
        /*007a*/ 	.short	0x0000


	//----- nvinfo : EIATTR_MAXREG_COUNT
	.align		4
        /*007c*/ 	.byte	0x03, 0x1b
        /*007e*/ 	.short	0x00ff


	//----- nvinfo : EIATTR_MERCURY_ISA_VERSION
	.align		4
        /*0080*/ 	.byte	0x03, 0x5f
        /*0082*/ 	.short	0x0101


	//----- nvinfo : EIATTR_VRC_CTA_INIT_COUNT
	.align		4
        /*0084*/ 	.byte	0x02, 0x4a
	.zero		1
	.zero		1


	//----- nvinfo : EIATTR_EXIT_INSTR_OFFSETS
	.align		4
        /*0088*/ 	.byte	0x04, 0x1c
        /*008a*/ 	.short	(.L_175 - .L_174)


	//   ....[0]....
.L_174:
        /*008c*/ 	.word	0x00000070


	//   ....[1]....
        /*0090*/ 	.word	0x00000100


	//   ....[2]....
        /*0094*/ 	.word	0x00000550


	//   ....[3]....
        /*0098*/ 	.word	0x000006a0


	//----- nvinfo : EIATTR_CRS_STACK_SIZE
	.align		4
.L_175:
        /*009c*/ 	.byte	0x04, 0x1e
        /*009e*/ 	.short	(.L_177 - .L_176)
.L_176:
        /*00a0*/ 	.word	0x00000000


	//----- nvinfo : EIATTR_CBANK_PARAM_SIZE
	.align		4
.L_177:
        /*00a4*/ 	.byte	0x03, 0x19
        /*00a6*/ 	.short	0x002c


	//----- nvinfo : EIATTR_PARAM_CBANK
	.align		4
        /*00a8*/ 	.byte	0x04, 0x0a
        /*00aa*/ 	.short	(.L_179 - .L_178)
	.align		4
.L_178:
        /*00ac*/ 	.word	index@(.nv.constant0.propagate_cluster_labels)
        /*00b0*/ 	.short	0x0380
        /*00b2*/ 	.short	0x002c


	//----- nvinfo : EIATTR_SW_WAR
	.align		4
.L_179:
        /*00b4*/ 	.byte	0x04, 0x36
        /*00b6*/ 	.short	(.L_181 - .L_180)
.L_180:
        /*00b8*/ 	.word	0x00000008
.L_181:


//--------------------- .nv.info.find_cluster_neighbors --------------------------
	.section	.nv.info.find_cluster_neighbors,"",@"SHT_CUDA_INFO"
	.sectionflags	@""
	.align	4


	//----- nvinfo : EIATTR_CUDA_API_VERSION
	.align		4
        /*0000*/ 	.byte	0x04, 0x37
        /*0002*/ 	.short	(.L_183 - .L_182)
.L_182:
        /*0004*/ 	.word	0x00000082


	//----- nvinfo : EIATTR_KPARAM_INFO
	.align		4
.L_183:
        /*0008*/ 	.byte	0x04, 0x17
        /*000a*/ 	.short	(.L_185 - .L_184)
.L_184:
        /*000c*/ 	.word	0x00000000
        /*0010*/ 	.short	0x0005
        /*0012*/ 	.short	0x0020
        /*0014*/ 	.byte	0x00, 0xf0, 0x11, 0x00


	//----- nvinfo : EIATTR_KPARAM_INFO
	.align		4
.L_185:
        /*0018*/ 	.byte	0x04, 0x17
        /*001a*/ 	.short	(.L_187 - .L_186)
.L_186:
        /*001c*/ 	.word	0x00000000
        /*0020*/ 	.short	0x0004
        /*0022*/ 	.short	0x001c
        /*0024*/ 	.byte	0x00, 0xf0, 0x11, 0x00


	//----- nvinfo : EIATTR_KPARAM_INFO
	.align		4
.L_187:
        /*0028*/ 	.byte	0x04, 0x17
        /*002a*/ 	.short	(.L_189 - .L_188)
.L_188:
        /*002c*/ 	.word	0x00000000
        /*0030*/ 	.short	0x0003
        /*0032*/ 	.short	0x0018
        /*0034*/ 	.byte	0x00, 0xf0, 0x11, 0x00


	//----- nvinfo : EIATTR_KPARAM_INFO
	.align		4
.L_189:
        /*0038*/ 	.byte	0x04, 0x17
        /*003a*/ 	.short	(.L_191 - .L_190)
.L_190:
        /*003c*/ 	.word	0x00000000
        /*0040*/ 	.short	0x0002
        /*0042*/ 	.short	0x0010
        /*0044*/ 	.byte	0x00, 0xf5, 0x21, 0x00


	//----- nvinfo : EIATTR_KPARAM_INFO
	.align		4
.L_191:
        /*0048*/ 	.byte	0x04, 0x17
        /*004a*/ 	.short	(.L_193 - .L_192)
.L_192:
        /*004c*/ 	.word	0x00000000
        /*0050*/ 	.short	0x0001
        /*0052*/ 	.short	0x0008
        /*0054*/ 	.byte	0x00, 0xf5, 0x21, 0x00


	//----- nvinfo : EIATTR_KPARAM_INFO
	.align		4
.L_193:
        /*0058*/ 	.byte	0x04, 0x17
        /*005a*/ 	.short	(.L_195 - .L_194)
.L_194:
        /*005c*/ 	.word	0x00000000
        /*0060*/ 	.short	0x0000
        /*0062*/ 	.short	0x0000
        /*0064*/ 	.byte	0x00, 0xf5, 0x21, 0x00


	//----- nvinfo : EIATTR_SPARSE_MMA_MASK
	.align		4
.L_195:
        /*0068*/ 	.byte	0x03, 0x50
        /*006a*/ 	.short	0x0000


	//----- nvinfo : EIATTR_MAXREG_COUNT
	.align		4
        /*006c*/ 	.byte	0x03, 0x1b
        /*006e*/ 	.short	0x00ff


	//----- nvinfo : EIATTR_MERCURY_ISA_VERSION
	.align		4
        /*0070*/ 	.byte	0x03, 0x5f
        /*0072*/ 	.short	0x0101


	//----- nvinfo : EIATTR_VRC_CTA_INIT_COUNT
	.align		4
        /*0074*/ 	.byte	0x02, 0x4a
	.zero		1
	.zero		1


	//----- nvinfo : EIATTR_EXIT_INSTR_OFFSETS
	.align		4
        /*0078*/ 	.byte	0x04, 0x1c
        /*007a*/ 	.short	(.L_197 - .L_196)


	//   ....[0]....
.L_196:
        /*007c*/ 	.word	0x00000070


	//   ....[1]....
        /*0080*/ 	.word	0x000003a0


	//----- nvinfo : EIATTR_CRS_STACK_SIZE
	.align		4
.L_197:
        /*0084*/ 	.byte	0x04, 0x1e
        /*0086*/ 	.short	(.L_199 - .L_198)
.L_198:
        /*0088*/ 	.word	0x00000000


	//----- nvinfo : EIATTR_CBANK_PARAM_SIZE
	.align		4
.L_199:
        /*008c*/ 	.byte	0x03, 0x19
        /*008e*/ 	.short	0x0024


	//----- nvinfo : EIATTR_PARAM_CBANK
	.align		4
        /*0090*/ 	.byte	0x04, 0x0a
        /*0092*/ 	.short	(.L_201 - .L_200)
	.align		4
.L_200:
        /*0094*/ 	.word	index@(.nv.constant0.find_cluster_neighbors)
        /*0098*/ 	.short	0x0380
        /*009a*/ 	.short	0x0024


	//----- nvinfo : EIATTR_SW_WAR
	.align		4
.L_201:
        /*009c*/ 	.byte	0x04, 0x36
        /*009e*/ 	.short	(.L_203 - .L_202)
.L_202:
        /*00a0*/ 	.word	0x00000008
.L_203:


//--------------------- .nv.info.probe_pairwise_distances --------------------------
	.section	.nv.info.probe_pairwise_distances,"",@"SHT_CUDA_INFO"
	.sectionflags	@""
	.align	4


	//----- nvinfo : EIATTR_CUDA_API_VERSION
	.align		4
        /*0000*/ 	.byte	0x04, 0x37
        /*0002*/ 	.short	(.L_205 - .L_204)
.L_204:
        /*0004*/ 	.word	0x00000082


	//----- nvinfo : EIATTR_KPARAM_INFO
	.align		4
.L_205:
        /*0008*/ 	.byte	0x04, 0x17
        /*000a*/ 	.short	(.L_207 - .L_206)
.L_206:
        /*000c*/ 	.word	0x00000000
        /*0010*/ 	.short	0x0002
        /*0012*/ 	.short	0x0010
        /*0014*/ 	.byte	0x00, 0xf0, 0x11, 0x00


	//----- nvinfo : EIATTR_KPARAM_INFO
	.align		4
.L_207:
        /*0018*/ 	.byte	0x04, 0x17
        /*001a*/ 	.short	(.L_209 - .L_208)
.L_208:
        /*001c*/ 	.word	0x00000000
        /*0020*/ 	.short	0x0001
        /*0022*/ 	.short	0x0008
        /*0024*/ 	.byte	0x00, 0xf5, 0x21, 0x00


	//----- nvinfo : EIATTR_KPARAM_INFO
	.align		4
.L_209:
        /*0028*/ 	.byte	0x04, 0x17
        /*002a*/ 	.short	(.L_211 - .L_210)
.L_210:
        /*002c*/ 	.word	0x00000000
        /*0030*/ 	.short	0x0000
        /*0032*/ 	.short	0x0000
        /*0034*/ 	.byte	0x00, 0xf5, 0x21, 0x00


	//----- nvinfo : EIATTR_SPARSE_MMA_MASK
	.align		4
.L_211:
        /*0038*/ 	.byte	0x03, 0x50
        /*003a*/ 	.short	0x0000


	//----- nvinfo : EIATTR_MAXREG_COUNT
	.align		4
        /*003c*/ 	.byte	0x03, 0x1b
        /*003e*/ 	.short	0x00ff


	//----- nvinfo : EIATTR_MERCURY_ISA_VERSION
	.align		4
        /*0040*/ 	.byte	0x03, 0x5f
        /*0042*/ 	.short	0x0101


	//----- nvinfo : EIATTR_VRC_CTA_INIT_COUNT
	.align		4
        /*0044*/ 	.byte	0x02, 0x4a
	.zero		1
	.zero		1


	//----- nvinfo : EIATTR_EXIT_INSTR_OFFSETS
	.align		4
        /*0048*/ 	.byte	0x04, 0x1c
        /*004a*/ 	.short	(.L_213 - .L_212)


	//   ....[0]....
.L_212:
        /*004c*/ 	.word	0x000000d0


	//   ....[1]....
        /*0050*/ 	.word	0x00000350


	//----- nvinfo : EIATTR_CRS_STACK_SIZE
	.align		4
.L_213:
        /*0054*/ 	.byte	0x04, 0x1e
        /*0056*/ 	.short	(.L_215 - .L_214)
.L_214:
        /*0058*/ 	.word	0x00000000


	//----- nvinfo : EIATTR_CBANK_PARAM_SIZE
	.align		4
.L_215:
        /*005c*/ 	.byte	0x03, 0x19
        /*005e*/ 	.short	0x0014


	//----- nvinfo : EIATTR_PARAM_CBANK
	.align		4
        /*0060*/ 	.byte	0x04, 0x0a
        /*0062*/ 	.short	(.L_217 - .L_216)
	.align		4
.L_216:
        /*0064*/ 	.word	index@(.nv.constant0.probe_pairwise_distances)
        /*0068*/ 	.short	0x0380
        /*006a*/ 	.short	0x0014


	//----- nvinfo : EIATTR_SW_WAR
	.align		4
.L_217:
        /*006c*/ 	.byte	0x04, 0x36
        /*006e*/ 	.short	(.L_219 - .L_218)
.L_218:
        /*0070*/ 	.word	0x00000008
.L_219:


//--------------------- .nv.info.compact_favorable_probes --------------------------
	.section	.nv.info.compact_favorable_probes,"",@"SHT_CUDA_INFO"
	.sectionflags	@""
	.align	4


	//----- nvinfo : EIATTR_CUDA_API_VERSION
	.align		4
        /*0000*/ 	.byte	0x04, 0x37
        /*0002*/ 	.short	(.L_221 - .L_220)
.L_220:
        /*0004*/ 	.word	0x00000082


	//----- nvinfo : EIATTR_KPARAM_INFO
	.align		4
.L_221:
        /*0008*/ 	.byte	0x04, 0x17
        /*000a*/ 	.short	(.L_223 - .L_222)
.L_222:
        /*000c*/ 	.word	0x00000000
        /*0010*/ 	.short	0x0006
        /*0012*/ 	.short	0x0030
        /*0014*/ 	.byte	0x00, 0xf0, 0x11, 0x00


	//----- nvinfo : EIATTR_KPARAM_INFO
	.align		4
.L_223:
        /*0018*/ 	.byte	0x04, 0x17
        /*001a*/ 	.short	(.L_225 - .L_224)
.L_224:
        /*001c*/ 	.word	0x00000000
        /*0020*/ 	.short	0x0005
        /*0022*/ 	.short	0x0028
        /*0024*/ 	.byte	0x00, 0xf5, 0x21, 0x00


	//----- nvinfo : EIATTR_KPARAM_INFO
	.align		4
.L_225:
        /*0028*/ 	.byte	0x04, 0x17
        /*002a*/ 	.short	(.L_227 - .L_226)
.L_226:
        /*002c*/ 	.word	0x00000000
        /*0030*/ 	.short	0x0004
        /*0032*/ 	.short	0x0020
        /*0034*/ 	.byte	0x00, 0xf5, 0x21, 0x00


	//----- nvinfo : EIATTR_KPARAM_INFO
	.align		4
.L_227:
        /*0038*/ 	.byte	0x04, 0x17
        /*003a*/ 	.short	(.L_229 - .L_228)
.L_228:
        /*003c*/ 	.word	0x00000000
        /*0040*/ 	.short	0x0003
        /*0042*/ 	.short	0x0018
        /*0044*/ 	.byte	0x00, 0xf5, 0x21, 0x00


	//----- nvinfo : EIATTR_KPARAM_INFO
	.align		4
.L_229:
        /*0048*/ 	.byte	0x04, 0x17
        /*004a*/ 	.short	(.L_231 - .L_230)
.L_230:
        /*004c*/ 	.word	0x00000000
        /*0050*/ 	.short	0x0002
        /*0052*/ 	.short	0x0010
        /*0054*/ 	.byte	0x00, 0xf5, 0x21, 0x00


	//----- nvinfo : EIATTR_KPARAM_INFO
	.align		4
.L_231:
        /*0058*/ 	.byte	0x04, 0x17
        /*005a*/ 	.short	(.L_233 - .L_232)
.L_232:
        /*005c*/ 	.word	0x00000000
        /*0060*/ 	.short	0x0001
        /*0062*/ 	.short	0x0008
        /*0064*/ 	.byte	0x00, 0xf5, 0x21, 0x00


	//----- nvinfo : EIATTR_KPARAM_INFO
	.align		4
.L_233:
        /*0068*/ 	.byte	0x04, 0x17
        /*006a*/ 	.short	(.L_235 - .L_234)
.L_234:
        /*006c*/ 	.word	0x00000000
        /*0070*/ 	.short	0x0000
        /*0072*/ 	.short	0x0000
        /*0074*/ 	.byte	0x00, 0xf5, 0x21, 0x00


	//----- nvinfo : EIATTR_SPARSE_MMA_MASK
	.align		4
.L_235:
        /*0078*/ 	.byte	0x03, 0x50
        /*007a*/ 	.short	0x0000


	//----- nvinfo : EIATTR_MAXREG_COUNT
	.align		4
        /*007c*/ 	.byte	0x03, 0x1b
        /*007e*/ 	.short	0x00ff


	//----- nvinfo : EIATTR_MERCURY_ISA_VERSION
	.align		4
        /*0080*/ 	.byte	0x03, 0x5f
        /*0082*/ 	.short	0x0101


	//----- nvinfo : EIATTR_VRC_CTA_INIT_COUNT
	.align		4
        /*0084*/ 	.byte	0x02, 0x4a
	.zero		1
	.zero		1


	//----- nvinfo : EIATTR_EXIT_INSTR_OFFSETS
	.align		4
        /*0088*/ 	.byte	0x04, 0x1c
        /*008a*/ 	.short	(.L_237 - .L_236)


	//   ....[0]....
.L_236:
        /*008c*/ 	.word	0x00000070


	//   ....[1]....
        /*0090*/ 	.word	0x000000d0


	//   ....[2]....
        /*0094*/ 	.word	0x00000230


	//----- nvinfo : EIATTR_CBANK_PARAM_SIZE
	.align		4
.L_237:
        /*0098*/ 	.byte	0x03, 0x19
        /*009a*/ 	.short	0x0034


	//----- nvinfo : EIATTR_PARAM_CBANK
	.align		4
        /*009c*/ 	.byte	0x04, 0x0a
        /*009e*/ 	.short	(.L_239 - .L_238)
	.align		4
.L_238:
        /*00a0*/ 	.word	index@(.nv.constant0.compact_favorable_probes)
        /*00a4*/ 	.short	0x0380
        /*00a6*/ 	.short	0x0034


	//----- nvinfo : EIATTR_SW_WAR
	.align		4
.L_239:
        /*00a8*/ 	.byte	0x04, 0x36
        /*00aa*/ 	.short	(.L_241 - .L_240)
.L_240:
        /*00ac*/ 	.word	0x00000008
.L_241:


//--------------------- .nv.info.filter_favorable_probes --------------------------
	.section	.nv.info.filter_favorable_probes,"",@"SHT_CUDA_INFO"
	.sectionflags	@""
	.align	4


	//----- nvinfo : EIATTR_CUDA_API_VERSION
	.align		4
        /*0000*/ 	.byte	0x04, 0x37
        /*0002*/ 	.short	(.L_243 - .L_242)
.L_242:
        /*0004*/ 	.word	0x00000082


	//----- nvinfo : EIATTR_KPARAM_INFO
	.align		4
.L_243:
        /*0008*/ 	.byte	0x04, 0x17
        /*000a*/ 	.short	(.L_245 - .L_244)
.L_244:
        /*000c*/ 	.word	0x00000000
        /*0010*/ 	.short	0x0005
        /*0012*/ 	.short	0x0024
        /*0014*/ 	.byte	0x00, 0xf0, 0x11, 0x00


	//----- nvinfo : EIATTR_KPARAM_INFO
	.align		4
.L_245:
        /*0018*/ 	.byte	0x04, 0x17
        /*001a*/ 	.short	(.L_247 - .L_246)
.L_246:
        /*001c*/ 	.word	0x00000000
        /*0020*/ 	.short	0x0004
        /*0022*/ 	.short	0x0020
        /*0024*/ 	.byte	0x00, 0xf0, 0x11, 0x00


	//----- nvinfo : EIATTR_KPARAM_INFO
	.align		4
.L_247:
        /*0028*/ 	.byte	0x04, 0x17
        /*002a*/ 	.short	(.L_249 - .L_248)
.L_248:
        /*002c*/ 	.word	0x00000000
        /*0030*/ 	.short	0x0003
        /*0032*/ 	.short	0x0018
        /*0034*/ 	.byte	0x00, 0xf5, 0x21, 0x00


	//----- nvinfo : EIATTR_KPARAM_INFO
	.align		4
.L_249:
        /*0038*/ 	.byte	0x04, 0x17
        /*003a*/ 	.short	(.L_251 - .L_250)
.L_250:
        /*003c*/ 	.word	0x00000000
        /*0040*/ 	.short	0x0002
        /*0042*/ 	.short	0x0010
        /*0044*/ 	.byte	0x00, 0xf5, 0x21, 0x00


	//----- nvinfo : EIATTR_KPARAM_INFO
	.align		4
.L_251:
        /*0048*/ 	.byte	0x04, 0x17
        /*004a*/ 	.short	(.L_253 - .L_252)
.L_252:
        /*004c*/ 	.word	0x00000000
        /*0050*/ 	.short	0x0001
        /*0052*/ 	.short	0x0008
        /*0054*/ 	.byte	0x00, 0xf5, 0x21, 0x00


	//----- nvinfo : EIATTR_KPARAM_INFO
	.align		4
.L_253:
        /*0058*/ 	.byte	0x04, 0x17
        /*005a*/ 	.short	(.L_255 - .L_254)
.L_254:
        /*005c*/ 	.word	0x00000000
        /*0060*/ 	.short	0x0000
        /*0062*/ 	.short	0x0000
        /*0064*/ 	.byte	0x00, 0xf5, 0x21, 0x00


	//----- nvinfo : EIATTR_SPARSE_MMA_MASK
	.align		4
.L_255:
        /*0068*/ 	.byte	0x03, 0x50
        /*006a*/ 	.short	0x0000


	//----- nvinfo : EIATTR_MAXREG_COUNT
	.align		4
        /*006c*/ 	.byte	0x03, 0x1b
        /*006e*/ 	.short	0x00ff


	//----- nvinfo : EIATTR_MERCURY_ISA_VERSION
	.align		4
        /*0070*/ 	.byte	0x03, 0x5f
        /*0072*/ 	.short	0x0101


	//----- nvinfo : EIATTR_INT_WARP_WIDE_INSTR_OFFSETS
	.align		4
        /*0074*/ 	.byte	0x04, 0x31
        /*0076*/ 	.short	(.L_257 - .L_256)


	//   ....[0]....
.L_256:
        /*0078*/ 	.word	0x000001e0


	//----- nvinfo : EIATTR_VRC_CTA_INIT_COUNT
	.align		4
.L_257:
        /*007c*/ 	.byte	0x02, 0x4a
	.zero		1
	.zero		1


	//----- nvinfo : EIATTR_EXIT_INSTR_OFFSETS
	.align		4
        /*0080*/ 	.byte	0x04, 0x1c
        /*0082*/ 	.short	(.L_259 - .L_258)


	//   ....[0]....
.L_258:
        /*0084*/ 	.word	0x00000070


	//   ....[1]....
        /*0088*/ 	.word	0x000001b0


	//   ....[2]....
        /*008c*/ 	.word	0x00000230


	//----- nvinfo : EIATTR_CRS_STACK_SIZE
	.align		4
.L_259:
        /*0090*/ 	.byte	0x04, 0x1e
        /*0092*/ 	.short	(.L_261 - .L_260)
.L_260:
        /*0094*/ 	.word	0x00000000


	//----- nvinfo : EIATTR_CBANK_PARAM_SIZE
	.align		4
.L_261:
        /*0098*/ 	.byte	0x03, 0x19
        /*009a*/ 	.short	0x0028


	//----- nvinfo : EIATTR_PARAM_CBANK
	.align		4
        /*009c*/ 	.byte	0x04, 0x0a
        /*009e*/ 	.short	(.L_263 - .L_262)
	.align		4
.L_262:
        /*00a0*/ 	.word	index@(.nv.constant0.filter_favorable_probes)
        /*00a4*/ 	.short	0x0380
        /*00a6*/ 	.short	0x0028


	//----- nvinfo : EIATTR_SW_WAR
	.align		4
.L_263:
        /*00a8*/ 	.byte	0x04, 0x36
        /*00aa*/ 	.short	(.L_265 - .L_264)
.L_264:
        /*00ac*/ 	.word	0x00000008
.L_265:


//--------------------- .nv.info.score_probes     --------------------------
	.section	.nv.info.score_probes,"",@"SHT_CUDA_INFO"
	.sectionflags	@""
	.align	4


	//----- nvinfo : EIATTR_CUDA_API_VERSION
	.align		4
        /*0000*/ 	.byte	0x04, 0x37
        /*0002*/ 	.short	(.L_267 - .L_266)
.L_266:
        /*0004*/ 	.word	0x00000082


	//----- nvinfo : EIATTR_KPARAM_INFO
	.align		4
.L_267:
        /*0008*/ 	.byte	0x04, 0x17
        /*000a*/ 	.short	(.L_269 - .L_268)
.L_268:
        /*000c*/ 	.word	0x00000000
        /*0010*/ 	.short	0x000b
        /*0012*/ 	.short	0x0050
        /*0014*/ 	.byte	0x00, 0xf0, 0x11, 0x00


	//----- nvinfo : EIATTR_KPARAM_INFO
	.align		4
.L_269:
        /*0018*/ 	.byte	0x04, 0x17
        /*001a*/ 	.short	(.L_271 - .L_270)
.L_270:
        /*001c*/ 	.word	0x00000000
        /*0020*/ 	.short	0x000a
        /*0022*/ 	.short	0x004c
        /*0024*/ 	.byte	0x00, 0xf0, 0x11, 0x00


	//----- nvinfo : EIATTR_KPARAM_INFO
	.align		4
.L_271:
        /*0028*/ 	.byte	0x04, 0x17
        /*002a*/ 	.short	(.L_273 - .L_272)
.L_272:
        /*002c*/ 	.word	0x00000000
        /*0030*/ 	.short	0x0009
        /*0032*/ 	.short	0x0048
        /*0034*/ 	.byte	0x00, 0xf0, 0x11, 0x00


	//----- nvinfo : EIATTR_KPARAM_INFO
	.align		4
.L_273:
        /*0038*/ 	.byte	0x04, 0x17
        /*003a*/ 	.short	(.L_275 - .L_274)
.L_274:
        /*003c*/ 	.word	0x00000000
        /*0040*/ 	.short	0x0008
        /*0042*/ 	.short	0x0040
        /*0044*/ 	.byte	0x00, 0xf5, 0x21, 0x00


	//----- nvinfo : EIATTR_KPARAM_INFO
	.align		4
.L_275:
        /*0048*/ 	.byte	0x04, 0x17
        /*004a*/ 	.short	(.L_277 - .L_276)
.L_276:
        /*004c*/ 	.word	0x00000000
        /*0050*/ 	.short	0x0007
        /*0052*/ 	.short	0x0038
        /*0054*/ 	.byte	0x00, 0xf5, 0x21, 0x00


	//----- nvinfo : EIATTR_KPARAM_INFO
	.align		4
.L_277:
        /*0058*/ 	.byte	0x04, 0x17
        /*005a*/ 	.short	(.L_279 - .L_278)
.L_278:
        /*005c*/ 	.word	0x00000000
        /*0060*/ 	.short	0x0006
        /*0062*/ 	.short	0x0030
        /*0064*/ 	.byte	0x00, 0xf5, 0x21, 0x00


	//----- nvinfo : EIATTR_KPARAM_INFO
	.align		4
.L_279:
        /*0068*/ 	.byte	0x04, 0x17
        /*006a*/ 	.short	(.L_281 - .L_280)
.L_280:
        /*006c*/ 	.word	0x00000000
        /*0070*/ 	.short	0x0005
        /*0072*/ 	.short	0x0028
        /*0074*/ 	.byte	0x00, 0xf5, 0x21, 0x00


	//----- nvinfo : EIATTR_KPARAM_INFO
	.align		4
.L_281:
        /*0078*/ 	.byte	0x04, 0x17
        /*007a*/ 	.short	(.L_283 - .L_282)
.L_282:
        /*007c*/ 	.word	0x00000000
        /*0080*/ 	.short	0x0004
        /*0082*/ 	.short	0x0020
        /*0084*/ 	.byte	0x00, 0xf5, 0x21, 0x00


	//----- nvinfo : EIATTR_KPARAM_INFO
	.align		4
.L_283:
        /*0088*/ 	.byte	0x04, 0x17
        /*008a*/ 	.short	(.L_285 - .L_284)
.L_284:
        /*008c*/ 	.word	0x00000000
        /*0090*/ 	.short	0x0003
        /*0092*/ 	.short	0x0018
        /*0094*/ 	.byte	0x00, 0xf5, 0x21, 0x00


	//----- nvinfo : EIATTR_KPARAM_INFO
	.align		4
.L_285:
        /*0098*/ 	.byte	0x04, 0x17
        /*009a*/ 	.short	(.L_287 - .L_286)
.L_286:
        /*009c*/ 	.word	0x00000000
        /*00a0*/ 	.short	0x0002
        /*00a2*/ 	.short	0x0010
        /*00a4*/ 	.byte	0x00, 0xf5, 0x21, 0x00


	//----- nvinfo : EIATTR_KPARAM_INFO
	.align		4
.L_287:
        /*00a8*/ 	.byte	0x04, 0x17
        /*00aa*/ 	.short	(.L_289 - .L_288)
.L_288:
        /*00ac*/ 	.word	0x00000000
        /*00b0*/ 	.short	0x0001
        /*00b2*/ 	.short	0x0008
        /*00b4*/ 	.byte	0x00, 0xf5, 0x21, 0x00


	//----- nvinfo : EIATTR_KPARAM_INFO
	.align		4
.L_289:
        /*00b8*/ 	.byte	0x04, 0x17
        /*00ba*/ 	.short	(.L_291 - .L_290)
.L_290:
        /*00bc*/ 	.word	0x00000000
        /*00c0*/ 	.short	0x0000
        /*00c2*/ 	.short	0x0000
        /*00c4*/ 	.byte	0x00, 0xf5, 0x21, 0x00


	//----- nvinfo : EIATTR_SPARSE_MMA_MASK
	.align		4
.L_291:
        /*00c8*/ 	.byte	0x03, 0x50
        /*00ca*/ 	.short	0x0000


	//----- nvinfo : EIATTR_MAXREG_COUNT
	.align		4
        /*00cc*/ 	.byte	0x03, 0x1b
        /*00ce*/ 	.short	0x00ff


	//----- nvinfo : EIATTR_NUM_BARRIERS
	.align		4
        /*00d0*/ 	.byte	0x02, 0x4c
        /*00d2*/ 	.byte	0x01
	.zero		1


	//----- nvinfo : EIATTR_MERCURY_ISA_VERSION
	.align		4
        /*00d4*/ 	.byte	0x03, 0x5f
        /*00d6*/ 	.short	0x0101


	//----- nvinfo : EIATTR_VRC_CTA_INIT_COUNT
	.align		4
        /*00d8*/ 	.byte	0x02, 0x4a
	.zero		1
	.zero		1


	//----- nvinfo : EIATTR_EXIT_INSTR_OFFSETS
	.align		4
        /*00dc*/ 	.byte	0x04, 0x1c
        /*00de*/ 	.short	(.L_293 - .L_292)


	//   ....[0]....
.L_292:
        /*00e0*/ 	.word	0x00000070


	//   ....[1]....
        /*00e4*/ 	.word	0x00001b20


	//----- nvinfo : EIATTR_INDIRECT_BRANCH_TARGETS
	.align		4
.L_293:
        /*00e8*/ 	.byte	0x04, 0x34
        /*00ea*/ 	.short	(.L_295 - .L_294)


	//   ....[0]....
.L_294:
        /*00ec*/ 	.word	.L_x_129@srel
        /*00f0*/ 	.short	0x0
        /*00f2*/ 	.short	0x0
        /*00f4*/ 	.word	0x3
        /*00f8*/ 	.word	.L_x_88@srel
        /*00fc*/ 	.word	.L_x_131@srel
        /*0100*/ 	.word	.L_x_132@srel


	//   ....[1]....
        /*0104*/ 	.word	.L_x_133@srel
        /*0108*/ 	.short	0x0
        /*010a*/ 	.short	0x0
        /*010c*/ 	.word	0x4
        /*0110*/ 	.word	.L_x_134@srel
        /*0114*/ 	.word	.L_x_135@srel
        /*0118*/ 	.word	.L_x_136@srel
        /*011c*/ 	.word	.L_x_132@srel


	//   ....[2]....
        /*0120*/ 	.word	.L_x_138@srel
        /*0124*/ 	.short	0x0
        /*0126*/ 	.short	0x0
        /*0128*/ 	.word	0x3
        /*012c*/ 	.word	.L_x_99@srel
        /*0130*/ 	.word	.L_x_140@srel
        /*0134*/ 	.word	.L_x_141@srel


	//   ....[3]....
        /*0138*/ 	.word	.L_x_142@srel
        /*013c*/ 	.short	0x0
        /*013e*/ 	.short	0x0
        /*0140*/ 	.word	0x3
        /*0144*/ 	.word	.L_x_143@srel
        /*0148*/ 	.word	.L_x_144@srel
        /*014c*/ 	.word	.L_x_145@srel


	//   ....[4]....
        /*0150*/ 	.word	.L_x_146@srel
        /*0154*/ 	.short	0x0
        /*0156*/ 	.short	0x0
        /*0158*/ 	.word	0x3
        /*015c*/ 	.word	.L_x_110@srel
        /*0160*/ 	.word	.L_x_148@srel
        /*0164*/ 	.word	.L_x_149@srel


	//   ....[5]....
        /*0168*/ 	.word	.L_x_150@srel
        /*016c*/ 	.short	0x0
        /*016e*/ 	.short	0x0
        /*0170*/ 	.word	0x3
        /*0174*/ 	.word	.L_x_151@srel
        /*0178*/ 	.word	.L_x_152@srel
        /*017c*/ 	.word	.L_x_153@srel


	//----- nvinfo : EIATTR_CRS_STACK_SIZE
	.align		4
.L_295:
        /*0180*/ 	.byte	0x04, 0x1e
        /*0182*/ 	.short	(.L_297 - .L_296)
.L_296:
        /*0184*/ 	.word	0x00000000


	//----- nvinfo : EIATTR_CBANK_PARAM_SIZE
	.align		4
.L_297:
        /*0188*/ 	.byte	0x03, 0x19
        /*018a*/ 	.short	0x0054


	//----- nvinfo : EIATTR_PARAM_CBANK
	.align		4
        /*018c*/ 	.byte	0x04, 0x0a
        /*018e*/ 	.short	(.L_299 - .L_298)
	.align		4
.L_298:
        /*0190*/ 	.word	index@(.nv.constant0.score_probes)
        /*0194*/ 	.short	0x0380
        /*0196*/ 	.short	0x0054


	//----- nvinfo : EIATTR_SW_WAR
	.align		4
.L_299:
        /*0198*/ 	.byte	0x04, 0x36
        /*019a*/ 	.short	(.L_301 - .L_300)
.L_300:
        /*019c*/ 	.word	0x00000008
.L_301:


//--------------------- .nv.callgraph             --------------------------
	.section	.nv.callgraph,"",@"SHT_CUDA_CALLGRAPH"
	.align	4
	.sectionentsize	8
	.align		4
        /*0000*/ 	.word	0x00000000
	.align		4
        /*0004*/ 	.word	0xffffffff
	.align		4
        /*0008*/ 	.word	0x00000000
	.align		4
        /*000c*/ 	.word	0xfffffffe
	.align		4
        /*0010*/ 	.word	0x00000000
	.align		4
        /*0014*/ 	.word	0xfffffffd
	.align		4
        /*0018*/ 	.word	0x00000000
	.align		4
        /*001c*/ 	.word	0xfffffffc


//--------------------- .nv.constant2.score_probes --------------------------
	.section	.nv.constant2.score_probes,"a",@progbits
	.sectionflags	@""
	.align	4
.nv.constant2.score_probes:
        /*0000*/ 	.byte	0x60, 0x09, 0x00, 0x00, 0x70, 0x08, 0x00, 0x00, 0x50, 0x09, 0x00, 0x00, 0x10, 0x09, 0x00, 0x00
        /*0010*/ 	.byte	0x30, 0x09, 0x00, 0x00, 0xf0, 0x08, 0x00, 0x00, 0x50, 0x09, 0x00, 0x00, 0x70, 0x0f, 0x00, 0x00
        /*0020*/ 	.byte	0x70, 0x0e, 0x00, 0x00, 0x20, 0x0f, 0x00, 0x00, 0x60, 0x0f, 0x00, 0x00, 0x40, 0x0f, 0x00, 0x00
        /*0030*/ 	.byte	0xf0, 0x0e, 0x00, 0x00, 0x00, 0x17, 0x00, 0x00, 0x00, 0x16, 0x00, 0x00, 0xb0, 0x16, 0x00, 0x00
        /*0040*/ 	.byte	0xf0, 0x16, 0x00, 0x00, 0xd0, 0x16, 0x00, 0x00, 0x80, 0x16, 0x00, 0x00


//--------------------- .text.generate_probe_grid --------------------------
	.section	.text.generate_probe_grid,"ax",@progbits
	.align	128
        .global         generate_probe_grid
        .type           generate_probe_grid,@function
        .size           generate_probe_grid,(.L_x_154 - generate_probe_grid)
        .other          generate_probe_grid,@"STO_CUDA_ENTRY STV_DEFAULT"
generate_probe_grid:
.text.generate_probe_grid:
[----:B------:R-:W-:Y:S08]  /*0000*/  LDC R1, c[0x0][0x37c] ;  /* 0x0000df00ff017b82 */ /* 0x000ff00000000800 */
[----:B------:R-:W0:Y:S08]  /*0010*/  LDC R9, c[0x0][0x3b8] ;  /* 0x0000ee00ff097b82 */ /* 0x000e300000000800 */
[----:B------:R-:W1:Y:S08]  /*0020*/  LDC.64 R6, c[0x0][0x3a0] ;  /* 0x0000e800ff067b82 */ /* 0x000e700000000a00 */
[----:B------:R-:W2:Y:S01]  /*0030*/  LDC R0, c[0x0][0x3b8] ;  /* 0x0000ee00ff007b82 */ /* 0x000ea20000000800 */
[----:B0-----:R-:W0:Y:S01]  /*0040*/  MUFU.RCP R3, R9 ;  /* 0x0000000900037308 */ /* 0x001e220000001000 */
[----:B-1----:R-:W-:-:S07]  /*0050*/  FADD R2, R7, -R6 ;  /* 0x8000000607027221 */ /* 0x002fce0000000000 */
[----:B------:R-:W1:Y:S01]  /*0060*/  FCHK P0, R2, R9 ;  /* 0x0000000902007302 */ /* 0x000e620000000000 */
[----:B0-----:R-:W-:-:S04]  /*0070*/  FFMA R4, R3, -R9, 1 ;  /* 0x3f80000003047423 */ /* 0x001fc80000000809 */
[----:B------:R-:W-:-:S04]  /*0080*/  FFMA R3, R3, R4, R3 ;  /* 0x0000000403037223 */ /* 0x000fc80000000003 */
[----:B------:R-:W-:-:S04]  /*0090*/  FFMA R4, R2, R3, RZ ;  /* 0x0000000302047223 */ /* 0x000fc800000000ff */
[----:B------:R-:W-:-:S04]  /*00a0*/  FFMA R5, R4, -R9, R2 ;  /* 0x8000000904057223 */ /* 0x000fc80000000002 */
[----:B------:R-:W-:Y:S01]  /*00b0*/  FFMA R3, R3, R5, R4 ;  /* 0x0000000503037223 */ /* 0x000fe20000000004 */
[----:B-12---:R-:W-:Y:S06]  /*00c0*/  @!P0 BRA `(.L_x_0) ;  /* 0x00000000000c8947 */ /* 0x006fec0003800000 */
[----:B------:R-:W-:-:S07]  /*00d0*/  MOV R8, 0xf0 ;  /* 0x000000f000087802 */ /* 0x000fce0000000f00 */
[----:B------:R-:W-:Y:S05]  /*00e0*/  CALL.REL.NOINC `($__internal_0_$__cuda_sm3x_div_rn_noftz_f32_slowpath) ;  /* 0x0000001400187944 */ /* 0x000fea0003c00000 */
[----:B------:R-:W-:-:S07]  /*00f0*/  MOV R3, R2 ;  /* 0x0000000200037202 */ /* 0x000fce0000000f00 */
.L_x_0:
[----:B------:R-:W0:Y:S01]  /*0100*/  LDC R8, c[0x0][0x3b8] ;  /* 0x0000ee00ff087b82 */ /* 0x000e220000000800 */
[----:B------:R-:W1:Y:S07]  /*0110*/  F2I.TRUNC.NTZ R3, R3 ;  /* 0x0000000300037305 */ /* 0x000e6e000020f100 */
[----:B------:R-:W2:Y:S01]  /*0120*/  LDC.64 R4, c[0x0][0x3a8] ;  /* 0x0000ea00ff047b82 */ /* 0x000ea20000000a00 */
[----:B0-----:R-:W0:Y:S01]  /*0130*/  MUFU.RCP R7, R8 ;  /* 0x0000000800077308 */ /* 0x001e220000001000 */
[----:B--2---:R-:W-:Y:S01]  /*0140*/  FADD R5, R5, -R4 ;  /* 0x8000000405057221 */ /* 0x004fe20000000000 */
[----:B-1----:R-:W-:-:S06]  /*0150*/  IADD3 R4, PT, PT, R3, 0x1, RZ ;  /* 0x0000000103047810 */ /* 0x002fcc0007ffe0ff */
[----:B------:R-:W1:Y:S01]  /*0160*/  FCHK P0, R5, R8 ;  /* 0x0000000805007302 */ /* 0x000e620000000000 */
[----:B0-----:R-:W-:-:S04]  /*0170*/  FFMA R2, R7, -R8, 1 ;  /* 0x3f80000007027423 */ /* 0x001fc80000000808 */
[----:B------:R-:W-:-:S04]  /*0180*/  FFMA R2, R7, R2, R7 ;  /* 0x0000000207027223 */ /* 0x000fc80000000007 */
[----:B------:R-:W-:-:S04]  /*0190*/  FFMA R6, R2, R5, RZ ;  /* 0x0000000502067223 */ /* 0x000fc800000000ff */
[----:B------:R-:W-:-:S04]  /*01a0*/  FFMA R7, R6, -R8, R5 ;  /* 0x8000000806077223 */ /* 0x000fc80000000005 */
[----:B------:R-:W-:Y:S01]  /*01b0*/  FFMA R6, R2, R7, R6 ;  /* 0x0000000702067223 */ /* 0x000fe20000000006 */
[----:B-1----:R-:W-:Y:S06]  /*01c0*/  @!P0 BRA `(.L_x_1) ;  /* 0x0000000000108947 */ /* 0x002fec0003800000 */
[----:B------:R-:W-:Y:S02]  /*01d0*/  MOV R2, R5 ;  /* 0x0000000500027202 */ /* 0x000fe40000000f00 */
[----:B------:R-:W-:-:S07]  /*01e0*/  MOV R8, 0x200 ;  /* 0x0000020000087802 */ /* 0x000fce0000000f00 */
[----:B------:R-:W-:Y:S05]  /*01f0*/  CALL.REL.NOINC `($__internal_0_$__cuda_sm3x_div_rn_noftz_f32_slowpath) ;  /* 0x0000001000d47944 */ /* 0x000fea0003c00000 */
[----:B------:R-:W-:-:S07]  /*0200*/  MOV R6, R2 ;  /* 0x0000000200067202 */ /* 0x000fce0000000f00 */
.L_x_1:
[----:B------:R-:W0:Y:S01]  /*0210*/  LDC R10, c[0x0][0x3b8] ;  /* 0x0000ee00ff0a7b82 */ /* 0x000e220000000800 */
[----:B------:R-:W-:Y:S07]  /*0220*/  F2I.TRUNC.NTZ R6, R6 ;  /* 0x0000000600067305 */ /* 0x000fee000020f100 */
[----:B------:R-:W1:Y:S01]  /*0230*/  LDC.64 R8, c[0x0][0x3b0] ;  /* 0x0000ec00ff087b82 */ /* 0x000e620000000a00 */
        /* <DEDUP_REMOVED lines=12> */
.L_x_2:
[----:B------:R-:W0:Y:S01]  /*0300*/  S2R R9, SR_TID.X ;  /* 0x0000000000097919 */ /* 0x000e220000002100 */
[----:B------:R-:W0:Y:S01]  /*0310*/  S2UR UR4, SR_CTAID.X ;  /* 0x00000000000479c3 */ /* 0x000e220000002500 */
[----:B------:R-:W1:Y:S01]  /*0320*/  F2I.TRUNC.NTZ R7, R2 ;  /* 0x0000000200077305 */ /* 0x000e62000020f100 */
[----:B------:R-:W-:-:S05]  /*0330*/  IMAD R5, R3, R6, R6 ;  /* 0x0000000603057224 */ /* 0x000fca00078e0206 */
[----:B------:R-:W-:Y:S01]  /*0340*/  IADD3 R0, PT, PT, R4, R5, RZ ;  /* 0x0000000504007210 */ /* 0x000fe20007ffe0ff */
[----:B------:R-:W0:Y:S04]  /*0350*/  LDC R8, c[0x0][0x360] ;  /* 0x0000d800ff087b82 */ /* 0x000e280000000800 */
[----:B-1----:R-:W-:Y:S02]  /*0360*/  IMAD R6, R7, R0, R0 ;  /* 0x0000000007067224 */ /* 0x002fe400078e0200 */
[----:B0-----:R-:W-:-:S05]  /*0370*/  IMAD R5, R8, UR4, R9 ;  /* 0x0000000408057c24 */ /* 0x001fca000f8e0209 */
[----:B------:R-:W-:-:S13]  /*0380*/  ISETP.GE.AND P0, PT, R5, R6, PT ;  /* 0x000000060500720c */ /* 0x000fda0003f06270 */
[----:B------:R-:W-:Y:S05]  /*0390*/  @P0 EXIT ;  /* 0x000000000000094d */ /* 0x000fea0003800000 */
[----:B------:R-:W-:Y:S01]  /*03a0*/  IABS R11, R0 ;  /* 0x00000000000b7213 */ /* 0x000fe20000000000 */
[----:B------:R-:W0:Y:S01]  /*03b0*/  LDCU UR6, c[0x0][0x388] ;  /* 0x00007100ff0677ac */ /* 0x000e220008000800 */
[----:B------:R-:W-:Y:S02]  /*03c0*/  IABS R10, R5 ;  /* 0x00000005000a7213 */ /* 0x000fe40000000000 */
[----:B------:R-:W1:Y:S01]  /*03d0*/  I2F.RP R2, R11 ;  /* 0x0000000b00027306 */ /* 0x000e620000209400 */
[----:B------:R-:W2:Y:S01]  /*03e0*/  LDCU UR4, c[0x0][0x3b8] ;  /* 0x00007700ff0477ac */ /* 0x000ea20008000800 */
[----:B------:R-:W-:Y:S01]  /*03f0*/  LOP3.LUT R3, RZ, R3, RZ, 0x33, !PT ;  /* 0x00000003ff037212 */ /* 0x000fe200078e33ff */
[----:B------:R-:W3:Y:S05]  /*0400*/  LDCU.64 UR10, c[0x0][0x358] ;  /* 0x00006b00ff0a77ac */ /* 0x000eea0008000a00 */
[----:B-1----:R-:W1:Y:S01]  /*0410*/  MUFU.RCP R2, R2 ;  /* 0x0000000200027308 */ /* 0x002e620000001000 */
[----:B0-----:R-:W-:Y:S01]  /*0420*/  UISETP.GE.AND UP0, UPT, UR6, 0x1, UPT ;  /* 0x000000010600788c */ /* 0x001fe2000bf06270 */
[----:B-1----:R-:W-:-:S02]  /*0430*/  IADD3 R6, PT, PT, R2, 0xffffffe, RZ ;  /* 0x0ffffffe02067810 */ /* 0x002fc40007ffe0ff */
[----:B------:R-:W-:-:S04]  /*0440*/  IABS R2, R4 ;  /* 0x0000000400027213 */ /* 0x000fc80000000000 */
[----:B------:R0:W1:Y:S02]  /*0450*/  F2I.FTZ.U32.TRUNC.NTZ R7, R6 ;  /* 0x0000000600077305 */ /* 0x000064000021f000 */
[----:B0-----:R-:W-:Y:S01]  /*0460*/  HFMA2 R6, -RZ, RZ, 0, 0 ;  /* 0x00000000ff067431 */ /* 0x001fe200000001ff */
[----:B-1----:R-:W-:-:S05]  /*0470*/  IADD3 R8, PT, PT, RZ, -R7, RZ ;  /* 0x80000007ff087210 */ /* 0x002fca0007ffe0ff */
[----:B------:R-:W-:Y:S01]  /*0480*/  IMAD R9, R8, R11, RZ ;  /* 0x0000000b08097224 */ /* 0x000fe200078e02ff */
[----:B------:R-:W-:-:S03]  /*0490*/  IABS R8, R0 ;  /* 0x0000000000087213 */ /* 0x000fc60000000000 */
[----:B------:R-:W-:Y:S01]  /*04a0*/  IMAD.HI.U32 R7, R7, R9, R6 ;  /* 0x0000000907077227 */ /* 0x000fe200078e0006 */
[----:B------:R-:W-:Y:S01]  /*04b0*/  IADD3 R13, PT, PT, RZ, -R8, RZ ;  /* 0x80000008ff0d7210 */ /* 0x000fe20007ffe0ff */
[----:B------:R-:W0:Y:S04]  /*04c0*/  I2F.RP R9, R2 ;  /* 0x0000000200097306 */ /* 0x000e280000209400 */
[----:B------:R-:W-:-:S04]  /*04d0*/  IMAD.HI.U32 R8, R7, R10, RZ ;  /* 0x0000000a07087227 */ /* 0x000fc800078e00ff */
[----:B------:R-:W-:-:S05]  /*04e0*/  IMAD R6, R8, R13, R10 ;  /* 0x0000000d08067224 */ /* 0x000fca00078e020a */
[----:B------:R-:W-:Y:S01]  /*04f0*/  ISETP.GT.U32.AND P2, PT, R11, R6, PT ;  /* 0x000000060b00720c */ /* 0x000fe20003f44070 */
[----:B0-----:R-:W0:-:S12]  /*0500*/  MUFU.RCP R9, R9 ;  /* 0x0000000900097308 */ /* 0x001e180000001000 */
[-C--:B------:R-:W-:Y:S02]  /*0510*/  @!P2 IADD3 R6, PT, PT, R6, -R11.reuse, RZ ;  /* 0x8000000b0606a210 */ /* 0x080fe40007ffe0ff */
[----:B------:R-:W-:Y:S02]  /*0520*/  @!P2 IADD3 R8, PT, PT, R8, 0x1, RZ ;  /* 0x000000010808a810 */ /* 0x000fe40007ffe0ff */
[----:B------:R-:W-:Y:S02]  /*0530*/  ISETP.GE.U32.AND P0, PT, R6, R11, PT ;  /* 0x0000000b0600720c */ /* 0x000fe40003f06070 */
[----:B------:R-:W-:Y:S02]  /*0540*/  LOP3.LUT R6, R5, R0, RZ, 0x3c, !PT ;  /* 0x0000000005067212 */ /* 0x000fe400078e3cff */
[----:B0-----:R-:W-:Y:S02]  /*0550*/  IADD3 R7, PT, PT, R9, 0xffffffe, RZ ;  /* 0x0ffffffe09077810 */ /* 0x001fe40007ffe0ff */
[----:B------:R-:W-:-:S02]  /*0560*/  ISETP.GE.AND P1, PT, R6, RZ, PT ;  /* 0x000000ff0600720c */ /* 0x000fc40003f26270 */
[C---:B------:R-:W-:Y:S02]  /*0570*/  ISETP.NE.AND P2, PT, R0.reuse, RZ, PT ;  /* 0x000000ff0000720c */ /* 0x040fe40003f45270 */
[----:B------:R-:W0:Y:S01]  /*0580*/  F2I.FTZ.U32.TRUNC.NTZ R7, R7 ;  /* 0x0000000700077305 */ /* 0x000e22000021f000 */
[----:B------:R-:W-:Y:S02]  /*0590*/  IADD3 R6, PT, PT, -R0, RZ, RZ ;  /* 0x000000ff00067210 */ /* 0x000fe40007ffe1ff */
[----:B------:R-:W-:-:S06]  /*05a0*/  @P0 IADD3 R8, PT, PT, R8, 0x1, RZ ;  /* 0x0000000108080810 */ /* 0x000fcc0007ffe0ff */
[----:B------:R-:W-:Y:S02]  /*05b0*/  @!P1 IADD3 R8, PT, PT, -R8, RZ, RZ ;  /* 0x000000ff08089210 */ /* 0x000fe40007ffe1ff */
[----:B------:R-:W-:Y:S02]  /*05c0*/  @!P2 LOP3.LUT R8, RZ, R0, RZ, 0x33, !PT ;  /* 0x00000000ff08a212 */ /* 0x000fe400078e33ff */
[----:B0-----:R-:W-:-:S03]  /*05d0*/  IADD3 R11, PT, PT, RZ, -R7, RZ ;  /* 0x80000007ff0b7210 */ /* 0x001fc60007ffe0ff */
[----:B------:R-:W-:Y:S01]  /*05e0*/  IMAD R9, R8, R6, R5 ;  /* 0x0000000608097224 */ /* 0x000fe200078e0205 */
[----:B------:R-:W-:Y:S01]  /*05f0*/  IABS R6, R4 ;  /* 0x0000000400067213 */ /* 0x000fe20000000000 */
[----:B------:R-:W-:-:S03]  /*0600*/  IMAD R5, R11, R2, RZ ;  /* 0x000000020b057224 */ /* 0x000fc600078e02ff */
[----:B------:R-:W-:Y:S01]  /*0610*/  IADD3 R10, PT, PT, RZ, -R6, RZ ;  /* 0x80000006ff0a7210 */ /* 0x000fe20007ffe0ff */
[----:B------:R-:W0:Y:S01]  /*0620*/  LDC R11, c[0x0][0x3a8] ;  /* 0x0000ea00ff0b7b82 */ /* 0x000e220000000800 */
[----:B------:R-:W-:Y:S02]  /*0630*/  MOV R6, RZ ;  /* 0x000000ff00067202 */ /* 0x000fe40000000f00 */
[----:B------:R-:W-:-:S03]  /*0640*/  IABS R0, R9 ;  /* 0x0000000900007213 */ /* 0x000fc60000000000 */
[----:B------:R-:W-:Y:S01]  /*0650*/  IMAD.HI.U32 R6, R7, R5, R6 ;  /* 0x0000000507067227 */ /* 0x000fe200078e0006 */
[----:B------:R-:W-:Y:S01]  /*0660*/  MOV R5, R0 ;  /* 0x0000000000057202 */ /* 0x000fe20000000f00 */
[----:B------:R-:W1:Y:S01]  /*0670*/  LDC R7, c[0x0][0x3a0] ;  /* 0x0000e800ff077b82 */ /* 0x000e620000000800 */
[----:B------:R-:W-:-:S03]  /*0680*/  MOV R0, R10 ;  /* 0x0000000a00007202 */ /* 0x000fc60000000f00 */
[----:B------:R-:W-:-:S04]  /*0690*/  IMAD.HI.U32 R6, R6, R5, RZ ;  /* 0x0000000506067227 */ /* 0x000fc800078e00ff */
[----:B------:R-:W-:Y:S01]  /*06a0*/  IMAD R5, R6, R0, R5 ;  /* 0x0000000006057224 */ /* 0x000fe200078e0205 */
[----:B------:R-:W-:-:S04]  /*06b0*/  LOP3.LUT R0, R9, R4, RZ, 0x3c, !PT ;  /* 0x0000000409007212 */ /* 0x000fc800078e3cff */
[----:B------:R-:W-:Y:S02]  /*06c0*/  ISETP.GT.U32.AND P2, PT, R2, R5, PT ;  /* 0x000000050200720c */ /* 0x000fe40003f44070 */
[----:B------:R-:W-:-:S11]  /*06d0*/  ISETP.GE.AND P1, PT, R0, RZ, PT ;  /* 0x000000ff0000720c */ /* 0x000fd60003f26270 */
[-C--:B------:R-:W-:Y:S02]  /*06e0*/  @!P2 IADD3 R5, PT, PT, R5, -R2.reuse, RZ ;  /* 0x800000020505a210 */ /* 0x080fe40007ffe0ff */
[----:B------:R-:W-:Y:S02]  /*06f0*/  @!P2 IADD3 R6, PT, PT, R6, 0x1, RZ ;  /* 0x000000010606a810 */ /* 0x000fe40007ffe0ff */
[----:B------:R-:W-:Y:S02]  /*0700*/  ISETP.GE.U32.AND P0, PT, R5, R2, PT ;  /* 0x000000020500720c */ /* 0x000fe40003f06070 */
[----:B------:R-:W-:Y:S01]  /*0710*/  ISETP.NE.AND P2, PT, R4, RZ, PT ;  /* 0x000000ff0400720c */ /* 0x000fe20003f45270 */
[----:B------:R-:W2:Y:S01]  /*0720*/  LDC R2, c[0x0][0x3b0] ;  /* 0x0000ec00ff027b82 */ /* 0x000ea20000000800 */
[----:B------:R-:W-:-:S09]  /*0730*/  I2FP.F32.S32 R5, R8 ;  /* 0x0000000800057245 */ /* 0x000fd20000201400 */
[----:B------:R-:W-:-:S04]  /*0740*/  @P0 IADD3 R6, PT, PT, R6, 0x1, RZ ;  /* 0x0000000106060810 */ /* 0x000fc80007ffe0ff */
[----:B------:R-:W-:Y:S02]  /*0750*/  @!P1 IADD3 R6, PT, PT, -R6, RZ, RZ ;  /* 0x000000ff06069210 */ /* 0x000fe40007ffe1ff */
[----:B------:R-:W-:-:S04]  /*0760*/  @!P2 LOP3.LUT R6, RZ, R4, RZ, 0x33, !PT ;  /* 0x00000004ff06a212 */ /* 0x000fc800078e33ff */
[-C--:B------:R-:W-:Y:S01]  /*0770*/  I2FP.F32.S32 R4, R6.reuse ;  /* 0x0000000600047245 */ /* 0x080fe20000201400 */
[----:B------:R-:W-:Y:S02]  /*0780*/  IMAD R0, R3, R6, R9 ;  /* 0x0000000603007224 */ /* 0x000fe400078e0209 */
[----:B--2---:R-:W-:Y:S02]  /*0790*/  FFMA R5, R5, UR4, R2 ;  /* 0x0000000405057c23 */ /* 0x004fe40008000002 */
[----:B0-----:R-:W-:Y:S01]  /*07a0*/  FFMA R4, R4, UR4, R11 ;  /* 0x0000000404047c23 */ /* 0x001fe2000800000b */
[----:B------:R-:W-:-:S05]  /*07b0*/  I2FP.F32.S32 R0, R0 ;  /* 0x0000000000007245 */ /* 0x000fca0000201400 */
[----:B-1----:R-:W-:Y:S01]  /*07c0*/  FFMA R0, R0, UR4, R7 ;  /* 0x0000000400007c23 */ /* 0x002fe20008000007 */
[----:B------:R-:W-:Y:S01]  /*07d0*/  HFMA2 R7, -RZ, RZ, 10824, -13904 ;  /* 0x7149f2caff077431 */ /* 0x000fe200000001ff */
[----:B---3--:R-:W-:Y:S06]  /*07e0*/  BRA.U !UP0, `(.L_x_3) ;  /* 0x0000000908e47547 */ /* 0x008fec000b800000 */
[----:B------:R-:W-:Y:S01]  /*07f0*/  UISETP.GE.U32.AND UP1, UPT, UR6, 0x8, UPT ;  /* 0x000000080600788c */ /* 0x000fe2000bf26070 */
[----:B------:R-:W-:Y:S01]  /*0800*/  MOV R7, 0x7149f2ca ;  /* 0x7149f2ca00077802 */ /* 0x000fe20000000f00 */
[----:B------:R-:W-:Y:S01]  /*0810*/  ULOP3.LUT UR7, UR6, 0x7, URZ, 0xc0, !UPT ;  /* 0x0000000706077892 */ /* 0x000fe2000f8ec0ff */
[----:B------:R-:W-:-:S03]  /*0820*/  MOV R6, RZ ;  /* 0x000000ff00067202 */ /* 0x000fc60000000f00 */
[----:B------:R-:W-:-:S03]  /*0830*/  UISETP.NE.AND UP0, UPT, UR7, URZ, UPT ;  /* 0x000000ff0700728c */ /* 0x000fc6000bf05270 */
[----:B------:R-:W-:Y:S08]  /*0840*/  BRA.U !UP1, `(.L_x_4) ;  /* 0x0000000509687547 */ /* 0x000ff0000b800000 */
[----:B------:R-:W0:Y:S01]  /*0850*/  LDCU.64 UR4, c[0x0][0x380] ;  /* 0x00007000ff0477ac */ /* 0x000e220008000a00 */
[----:B------:R-:W-:Y:S01]  /*0860*/  MOV R7, 0x7149f2ca ;  /* 0x7149f2ca00077802 */ /* 0x000fe20000000f00 */
[----:B------:R-:W-:-:S04]  /*0870*/  ULOP3.LUT UR8, UR6, 0x7ffffff8, URZ, 0xc0, !UPT ;  /* 0x7ffffff806087892 */ /* 0x000fc8000f8ec0ff */
[----:B------:R-:W-:Y:S02]  /*0880*/  UIADD3 UR9, UPT, UPT, -UR8, URZ, URZ ;  /* 0x000000ff08097290 */ /* 0x000fe4000fffe1ff */
[----:B------:R-:W-:Y:S01]  /*0890*/  MOV R6, UR8 ;  /* 0x0000000800067c02 */ /* 0x000fe20008000f00 */
[----:B0-----:R-:W-:-:S04]  /*08a0*/  UIADD3 UR4, UP1, UPT, UR4, 0x30, URZ ;  /* 0x0000003004047890 */ /* 0x001fc8000ff3e0ff */
[----:B------:R-:W-:Y:S02]  /*08b0*/  UIADD3.X UR5, UPT, UPT, URZ, UR5, URZ, UP1, !UPT ;  /* 0x00000005ff057290 */ /* 0x000fe40008ffe4ff */
[----:B------:R-:W-:-:S04]  /*08c0*/  MOV R2, UR4 ;  /* 0x0000000400027c02 */ /* 0x000fc80008000f00 */
[----:B------:R-:W-:-:S07]  /*08d0*/  MOV R3, UR5 ;  /* 0x0000000500037c02 */ /* 0x000fce0008000f00 */
.L_x_5:
[----:B------:R-:W2:Y:S04]  /*08e0*/  LDG.E.CONSTANT R25, desc[UR10][R2.64+-0x2c] ;  /* 0xffffd40a02197981 */ /* 0x000ea8000c1e9900 */
[----:B------:R-:W3:Y:S04]  /*08f0*/  LDG.E.CONSTANT R29, desc[UR10][R2.64+-0x20] ;  /* 0xffffe00a021d7981 */ /* 0x000ee8000c1e9900 */
[----:B------:R-:W4:Y:S04]  /*0900*/  LDG.E.CONSTANT R23, desc[UR10][R2.64+-0x30] ;  /* 0xffffd00a02177981 */ /* 0x000f28000c1e9900 */
[----:B------:R-:W5:Y:S04]  /*0910*/  LDG.E.CONSTANT R27, desc[UR10][R2.64+-0x24] ;  /* 0xffffdc0a021b7981 */ /* 0x000f68000c1e9900 */
        /* <DEDUP_REMOVED lines=10> */
[----:B------:R-:W5:Y:S01]  /*09c0*/  LDG.E.CONSTANT R11, desc[UR10][R2.64] ;  /* 0x0000000a020b7981 */ /* 0x000f62000c1e9900 */
[C---:B--2---:R-:W-:Y:S01]  /*09d0*/  FADD R25, R4.reuse, -R25 ;  /* 0x8000001904197221 */ /* 0x044fe20000000000 */
[----:B---3--:R-:W-:-:S03]  /*09e0*/  FADD R29, R4, -R29 ;  /* 0x8000001d041d7221 */ /* 0x008fc60000000000 */
[----:B------:R-:W-:Y:S01]  /*09f0*/  FMUL R25, R25, R25 ;  /* 0x0000001919197220 */ /* 0x000fe20000400000 */
[C---:B----4-:R-:W-:Y:S01]  /*0a00*/  FADD R12, R0.reuse, -R23 ;  /* 0x80000017000c7221 */ /* 0x050fe20000000000 */
[----:B------:R-:W-:Y:S01]  /*0a10*/  FMUL R18, R29, R29 ;  /* 0x0000001d1d127220 */ /* 0x000fe20000400000 */
[----:B------:R-:W2:Y:S01]  /*0a20*/  LDG.E.CONSTANT R23, desc[UR10][R2.64+0xc] ;  /* 0x00000c0a02177981 */ /* 0x000ea2000c1e9900 */
[----:B-----5:R-:W-:Y:S01]  /*0a30*/  FADD R27, R0, -R27 ;  /* 0x8000001b001b7221 */ /* 0x020fe20000000000 */
[----:B------:R-:W-:Y:S02]  /*0a40*/  FFMA R25, R12, R12, R25 ;  /* 0x0000000c0c197223 */ /* 0x000fe40000000019 */
[----:B------:R-:W3:Y:S01]  /*0a50*/  LDG.E.CONSTANT R29, desc[UR10][R2.64+0x28] ;  /* 0x0000280a021d7981 */ /* 0x000ee2000c1e9900 */
[----:B------:R-:W-:Y:S01]  /*0a60*/  FFMA R27, R27, R27, R18 ;  /* 0x0000001b1b1b7223 */ /* 0x000fe20000000012 */
[C---:B------:R-:W-:Y:S02]  /*0a70*/  FADD R18, R5.reuse, -R14 ;  /* 0x8000000e05127221 */ /* 0x040fe40000000000 */
[----:B------:R-:W4:Y:S01]  /*0a80*/  LDG.E.CONSTANT R12, desc[UR10][R2.64+0x8] ;  /* 0x0000080a020c7981 */ /* 0x000f22000c1e9900 */
[----:B------:R-:W-:Y:S01]  /*0a90*/  FADD R16, R5, -R16 ;  /* 0x8000001005107221 */ /* 0x000fe20000000000 */
[----:B------:R-:W-:-:S02]  /*0aa0*/  FFMA R18, R18, R18, R25 ;  /* 0x0000001212127223 */ /* 0x000fc40000000019 */
[----:B------:R-:W5:Y:S01]  /*0ab0*/  LDG.E.CONSTANT R14, desc[UR10][R2.64+0x14] ;  /* 0x0000140a020e7981 */ /* 0x000f62000c1e9900 */
[----:B------:R-:W-:-:S03]  /*0ac0*/  FFMA R20, R16, R16, R27 ;  /* 0x0000001010147223 */ /* 0x000fc6000000001b */
[----:B------:R-:W5:Y:S04]  /*0ad0*/  LDG.E.CONSTANT R25, desc[UR10][R2.64+0x1c] ;  /* 0x00001c0a02197981 */ /* 0x000f68000c1e9900 */
[----:B------:R-:W5:Y:S01]  /*0ae0*/  LDG.E.CONSTANT R16, desc[UR10][R2.64+0x18] ;  /* 0x0000180a02107981 */ /* 0x000f62000c1e9900 */
[----:B------:R-:W-:-:S03]  /*0af0*/  FMNMX3 R7, R7, R18, R20, PT ;  /* 0x0000001207077276 */ /* 0x000fc60003800014 */
[----:B------:R-:W5:Y:S04]  /*0b00*/  LDG.E.CONSTANT R27, desc[UR10][R2.64+0x24] ;  /* 0x0000240a021b7981 */ /* 0x000f68000c1e9900 */
[----:B------:R-:W5:Y:S04]  /*0b10*/  LDG.E.CONSTANT R20, desc[UR10][R2.64+0x20] ;  /* 0x0000200a02147981 */ /* 0x000f68000c1e9900 */
[----:B------:R0:W5:Y:S01]  /*0b20*/  LDG.E.CONSTANT R18, desc[UR10][R2.64+0x2c] ;  /* 0x00002c0a02127981 */ /* 0x000162000c1e9900 */
[----:B------:R-:W-:Y:S01]  /*0b30*/  FADD R15, R4, -R15 ;  /* 0x8000000f040f7221 */ /* 0x000fe20000000000 */
[----:B------:R-:W-:Y:S01]  /*0b40*/  FADD R17, R0, -R17 ;  /* 0x8000001100117221 */ /* 0x000fe20000000000 */
[----:B------:R-:W-:-:S02]  /*0b50*/  FADD R21, R4, -R21 ;  /* 0x8000001504157221 */ /* 0x000fc40000000000 */
[----:B------:R-:W-:Y:S01]  /*0b60*/  FMUL R22, R15, R15 ;  /* 0x0000000f0f167220 */ /* 0x000fe20000400000 */
[----:B------:R-:W-:Y:S01]  /*0b70*/  FADD R19, R0, -R19 ;  /* 0x8000001300137221 */ /* 0x000fe20000000000 */
[C---:B------:R-:W-:Y:S02]  /*0b80*/  FADD R9, R4.reuse, -R9 ;  /* 0x8000000904097221 */ /* 0x040fe40000000000 */
[----:B------:R-:W-:Y:S01]  /*0b90*/  FFMA R17, R17, R17, R22 ;  /* 0x0000001111117223 */ /* 0x000fe20000000016 */
[----:B------:R-:W-:Y:S01]  /*0ba0*/  FMUL R22, R21, R21 ;  /* 0x0000001515167220 */ /* 0x000fe20000400000 */
[----:B------:R-:W-:Y:S01]  /*0bb0*/  FADD R13, R4, -R13 ;  /* 0x8000000d040d7221 */ /* 0x000fe20000000000 */
[C---:B------:R-:W-:Y:S01]  /*0bc0*/  FADD R8, R5.reuse, -R8 ;  /* 0x8000000805087221 */ /* 0x040fe20000000000 */
[----:B------:R-:W-:Y:S01]  /*0bd0*/  FADD R10, R5, -R10 ;  /* 0x8000000a050a7221 */ /* 0x000fe20000000000 */
[----:B------:R-:W-:Y:S01]  /*0be0*/  FFMA R19, R19, R19, R22 ;  /* 0x0000001313137223 */ /* 0x000fe20000000016 */
[----:B------:R-:W-:Y:S01]  /*0bf0*/  FADD R11, R0, -R11 ;  /* 0x8000000b000b7221 */ /* 0x000fe20000000000 */
[----:B------:R-:W-:Y:S01]  /*0c00*/  FMUL R22, R9, R9 ;  /* 0x0000000909167220 */ /* 0x000fe20000400000 */
[----:B------:R-:W-:Y:S01]  /*0c10*/  FMUL R24, R13, R13 ;  /* 0x0000000d0d187220 */ /* 0x000fe20000400000 */
[----:B------:R-:W-:Y:S01]  /*0c20*/  UIADD3 UR9, UPT, UPT, UR9, 0x8, URZ ;  /* 0x0000000809097890 */ /* 0x000fe2000fffe0ff */
[----:B------:R-:W-:Y:S01]  /*0c30*/  FFMA R19, R8, R8, R19 ;  /* 0x0000000808137223 */ /* 0x000fe20000000013 */
[----:B------:R-:W-:Y:S01]  /*0c40*/  FFMA R10, R10, R10, R17 ;  /* 0x0000000a0a0a7223 */ /* 0x000fe20000000011 */
[----:B------:R-:W-:Y:S01]  /*0c50*/  FFMA R11, R11, R11, R22 ;  /* 0x0000000b0b0b7223 */ /* 0x000fe20000000016 */
[----:B------:R-:W-:-:S03]  /*0c60*/  UISETP.NE.AND UP1, UPT, UR9, URZ, UPT ;  /* 0x000000ff0900728c */ /* 0x000fc6000bf25270 */
[----:B------:R-:W-:Y:S02]  /*0c70*/  FMNMX3 R7, R7, R10, R19, PT ;  /* 0x0000000a07077276 */ /* 0x000fe40003800013 */
[----:B0-----:R-:W-:-:S04]  /*0c80*/  IADD3 R2, P0, PT, R2, 0x60, RZ ;  /* 0x0000006002027810 */ /* 0x001fc80007f1e0ff */
[----:B------:R-:W-:Y:S01]  /*0c90*/  IADD3.X R3, PT, PT, RZ, R3, RZ, P0, !PT ;  /* 0x00000003ff037210 */ /* 0x000fe200007fe4ff */
[----:B--2---:R-:W-:Y:S01]  /*0ca0*/  FADD R23, R0, -R23 ;  /* 0x8000001700177221 */ /* 0x004fe20000000000 */
[----:B---3--:R-:W-:-:S03]  /*0cb0*/  FADD R29, R4, -R29 ;  /* 0x8000001d041d7221 */ /* 0x008fc60000000000 */
[----:B------:R-:W-:Y:S01]  /*0cc0*/  FFMA R23, R23, R23, R24 ;  /* 0x0000001717177223 */ /* 0x000fe20000000018 */
[----:B----4-:R-:W-:Y:S01]  /*0cd0*/  FADD R12, R5, -R12 ;  /* 0x8000000c050c7221 */ /* 0x010fe20000000000 */
[----:B------:R-:W-:Y:S01]  /*0ce0*/  FMUL R8, R29, R29 ;  /* 0x0000001d1d087220 */ /* 0x000fe20000400000 */
[----:B-----5:R-:W-:Y:S01]  /*0cf0*/  FADD R14, R5, -R14 ;  /* 0x8000000e050e7221 */ /* 0x020fe20000000000 */
[----:B------:R-:W-:Y:S01]  /*0d00*/  FADD R25, R4, -R25 ;  /* 0x8000001904197221 */ /* 0x000fe20000000000 */
[----:B------:R-:W-:-:S03]  /*0d10*/  FADD R16, R0, -R16 ;  /* 0x8000001000107221 */ /* 0x000fc60000000000 */
[----:B------:R-:W-:Y:S01]  /*0d20*/  FMUL R25, R25, R25 ;  /* 0x0000001919197220 */ /* 0x000fe20000400000 */
[----:B------:R-:W-:Y:S01]  /*0d30*/  FADD R27, R0, -R27 ;  /* 0x8000001b001b7221 */ /* 0x000fe20000000000 */
[----:B------:R-:W-:Y:S01]  /*0d40*/  FFMA R12, R12, R12, R11 ;  /* 0x0000000c0c0c7223 */ /* 0x000fe2000000000b */
[----:B------:R-:W-:Y:S01]  /*0d50*/  FFMA R23, R14, R14, R23 ;  /* 0x0000000e0e177223 */ /* 0x000fe20000000017 */
[----:B------:R-:W-:Y:S01]  /*0d60*/  FFMA R25, R16, R16, R25 ;  /* 0x0000001010197223 */ /* 0x000fe20000000019 */
[----:B------:R-:W-:Y:S01]  /*0d70*/  FADD R20, R5, -R20 ;  /* 0x8000001405147221 */ /* 0x000fe20000000000 */
[----:B------:R-:W-:Y:S01]  /*0d80*/  FFMA R27, R27, R27, R8 ;  /* 0x0000001b1b1b7223 */ /* 0x000fe20000000008 */
[----:B------:R-:W-:Y:S02]  /*0d90*/  FADD R18, R5, -R18 ;  /* 0x8000001205127221 */ /* 0x000fe40000000000 */
[----:B------:R-:W-:Y:S01]  /*0da0*/  FFMA R20, R20, R20, R25 ;  /* 0x0000001414147223 */ /* 0x000fe20000000019 */
[----:B------:R-:W-:Y:S01]  /*0db0*/  FMNMX3 R7, R7, R12, R23, PT ;  /* 0x0000000c07077276 */ /* 0x000fe20003800017 */
[----:B------:R-:W-:-:S05]  /*0dc0*/  FFMA R27, R18, R18, R27 ;  /* 0x00000012121b7223 */ /* 0x000fca000000001b */
[----:B------:R-:W-:Y:S01]  /*0dd0*/  FMNMX3 R7, R7, R20, R27, PT ;  /* 0x0000001407077276 */ /* 0x000fe2000380001b */
[----:B------:R-:W-:Y:S06]  /*0de0*/  BRA.U UP1, `(.L_x_5) ;  /* 0xfffffff901bc7547 */ /* 0x000fec000b83ffff */
.L_x_4:
[----:B------:R-:W-:Y:S05]  /*0df0*/  BRA.U !UP0, `(.L_x_3) ;  /* 0x0000000508607547 */ /* 0x000fea000b800000 */
[----:B------:R-:W-:Y:S02]  /*0e00*/  UISETP.GE.U32.AND UP0, UPT, UR7, 0x4, UPT ;  /* 0x000000040700788c */ /* 0x000fe4000bf06070 */
[----:B------:R-:W-:-:S04]  /*0e10*/  ULOP3.LUT UR5, UR6, 0x3, URZ, 0xc0, !UPT ;  /* 0x0000000306057892 */ /* 0x000fc8000f8ec0ff */
[----:B------:R-:W-:-:S03]  /*0e20*/  UISETP.NE.AND UP1, UPT, UR5, URZ, UPT ;  /* 0x000000ff0500728c */ /* 0x000fc6000bf25270 */
[----:B------:R-:W-:Y:S08]  /*0e30*/  BRA.U !UP0, `(.L_x_6) ;  /* 0x0000000108a87547 */ /* 0x000ff0000b800000 */
[----:B------:R-:W0:Y:S01]  /*0e40*/  LDC.64 R2, c[0x0][0x380] ;  /* 0x0000e000ff027b82 */ /* 0x000e220000000a00 */
[----:B------:R-:W-:-:S05]  /*0e50*/  LEA R9, R6, R6, 0x1 ;  /* 0x0000000606097211 */ /* 0x000fca00078e08ff */
[----:B0-----:R-:W-:-:S05]  /*0e60*/  IMAD.WIDE.U32 R2, R9, 0x4, R2 ;  /* 0x0000000409027825 */ /* 0x001fca00078e0002 */
        /* <DEDUP_REMOVED lines=11> */
[----:B------:R0:W5:Y:S01]  /*0f20*/  LDG.E.CONSTANT R10, desc[UR10][R2.64+0x2c] ;  /* 0x00002c0a020a7981 */ /* 0x000162000c1e9900 */
[----:B------:R-:W-:Y:S01]  /*0f30*/  IADD3 R6, PT, PT, R6, 0x4, RZ ;  /* 0x0000000406067810 */ /* 0x000fe20007ffe0ff */
[C---:B--2---:R-:W-:Y:S01]  /*0f40*/  FADD R17, R4.reuse, -R17 ;  /* 0x8000001104117221 */ /* 0x044fe20000000000 */
[----:B---3--:R-:W-:-:S03]  /*0f50*/  FADD R21, R4, -R21 ;  /* 0x8000001504157221 */ /* 0x008fc60000000000 */
[----:B------:R-:W-:Y:S01]  /*0f60*/  FMUL R14, R17, R17 ;  /* 0x00000011110e7220 */ /* 0x000fe20000400000 */
[C---:B----4-:R-:W-:Y:S01]  /*0f70*/  FADD R15, R0.reuse, -R15 ;  /* 0x8000000f000f7221 */ /* 0x050fe20000000000 */
[----:B------:R-:W-:Y:S01]  /*0f80*/  FMUL R18, R21, R21 ;  /* 0x0000001515127220 */ /* 0x000fe20000400000 */
[----:B-----5:R-:W-:Y:S02]  /*0f90*/  FADD R19, R0, -R19 ;  /* 0x8000001300137221 */ /* 0x020fe40000000000 */
[----:B------:R-:W-:Y:S01]  /*0fa0*/  FFMA R15, R15, R15, R14 ;  /* 0x0000000f0f0f7223 */ /* 0x000fe2000000000e */
[C---:B------:R-:W-:Y:S01]  /*0fb0*/  FADD R23, R4.reuse, -R23 ;  /* 0x8000001704177221 */ /* 0x040fe20000000000 */
[----:B------:R-:W-:Y:S01]  /*0fc0*/  FADD R13, R4, -R13 ;  /* 0x8000000d040d7221 */ /* 0x000fe20000000000 */
[----:B------:R-:W-:Y:S02]  /*0fd0*/  FFMA R19, R19, R19, R18 ;  /* 0x0000001313137223 */ /* 0x000fe40000000012 */
[----:B0-----:R-:W-:Y:S01]  /*0fe0*/  FMUL R2, R23, R23 ;  /* 0x0000001717027220 */ /* 0x001fe20000400000 */
[----:B------:R-:W-:Y:S01]  /*0ff0*/  FADD R12, R5, -R12 ;  /* 0x8000000c050c7221 */ /* 0x000fe20000000000 */
[----:B------:R-:W-:Y:S01]  /*1000*/  FMUL R14, R13, R13 ;  /* 0x0000000d0d0e7220 */ /* 0x000fe20000400000 */
[----:B------:R-:W-:Y:S01]  /*1010*/  FADD R16, R5, -R16 ;  /* 0x8000001005107221 */ /* 0x000fe20000000000 */
[C---:B------:R-:W-:Y:S01]  /*1020*/  FADD R11, R0.reuse, -R11 ;  /* 0x8000000b000b7221 */ /* 0x040fe20000000000 */
[----:B------:R-:W-:Y:S01]  /*1030*/  FADD R9, R0, -R9 ;  /* 0x8000000900097221 */ /* 0x000fe20000000000 */
[----:B------:R-:W-:Y:S01]  /*1040*/  FFMA R12, R12, R12, R15 ;  /* 0x0000000c0c0c7223 */ /* 0x000fe2000000000f */
[----:B------:R-:W-:Y:S01]  /*1050*/  FFMA R19, R16, R16, R19 ;  /* 0x0000001010137223 */ /* 0x000fe20000000013 */
[----:B------:R-:W-:Y:S01]  /*1060*/  FFMA R11, R11, R11, R2 ;  /* 0x0000000b0b0b7223 */ /* 0x000fe20000000002 */
[----:B------:R-:W-:Y:S01]  /*1070*/  FFMA R9, R9, R9, R14 ;  /* 0x0000000909097223 */ /* 0x000fe2000000000e */
[C---:B------:R-:W-:Y:S01]  /*1080*/  FADD R8, R5.reuse, -R8 ;  /* 0x8000000805087221 */ /* 0x040fe20000000000 */
[----:B------:R-:W-:-:S03]  /*1090*/  FADD R10, R5, -R10 ;  /* 0x8000000a050a7221 */ /* 0x000fc60000000000 */
[----:B------:R-:W-:Y:S01]  /*10a0*/  FFMA R8, R8, R8, R11 ;  /* 0x0000000808087223 */ /* 0x000fe2000000000b */
[----:B------:R-:W-:Y:S01]  /*10b0*/  FMNMX3 R7, R7, R12, R19, PT ;  /* 0x0000000c07077276 */ /* 0x000fe20003800013 */
[----:B------:R-:W-:-:S05]  /*10c0*/  FFMA R9, R10, R10, R9 ;  /* 0x0000000a0a097223 */ /* 0x000fca0000000009 */
[----:B------:R-:W-:-:S07]  /*10d0*/  FMNMX3 R7, R7, R8, R9, PT ;  /* 0x0000000807077276 */ /* 0x000fce0003800009 */
.L_x_6:
[----:B------:R-:W-:Y:S05]  /*10e0*/  BRA.U !UP1, `(.L_x_3) ;  /* 0x0000000109a47547 */ /* 0x000fea000b800000 */
[----:B------:R-:W-:Y:S02]  /*10f0*/  UISETP.NE.AND UP0, UPT, UR5, 0x1, UPT ;  /* 0x000000010500788c */ /* 0x000fe4000bf05270 */
[----:B------:R-:W-:-:S04]  /*1100*/  ULOP3.LUT UR4, UR6, 0x1, URZ, 0xc0, !UPT ;  /* 0x0000000106047892 */ /* 0x000fc8000f8ec0ff */
[----:B------:R-:W-:-:S03]  /*1110*/  UISETP.NE.U32.AND UP1, UPT, UR4, 0x1, UPT ;  /* 0x000000010400788c */ /* 0x000fc6000bf25070 */
        /* <DEDUP_REMOVED lines=9> */
[----:B------:R-:W5:Y:S01]  /*11b0*/  LDG.E.CONSTANT R12, desc[UR10][R2.64+0x14] ;  /* 0x0000140a020c7981 */ /* 0x000f62000c1e9900 */
[----:B------:R-:W-:Y:S01]  /*11c0*/  IADD3 R6, PT, PT, R6, 0x2, RZ ;  /* 0x0000000206067810 */ /* 0x000fe20007ffe0ff */
[C---:B--2---:R-:W-:Y:S01]  /*11d0*/  FADD R11, R4.reuse, -R11 ;  /* 0x8000000b040b7221 */ /* 0x044fe20000000000 */
[----:B---3--:R-:W-:-:S03]  /*11e0*/  FADD R15, R4, -R15 ;  /* 0x8000000f040f7221 */ /* 0x008fc60000000000 */
[----:B------:R-:W-:Y:S01]  /*11f0*/  FMUL R10, R11, R11 ;  /* 0x0000000b0b0a7220 */ /* 0x000fe20000400000 */
[C---:B----4-:R-:W-:Y:S01]  /*1200*/  FADD R9, R0.reuse, -R9 ;  /* 0x8000000900097221 */ /* 0x050fe20000000000 */
[----:B------:R-:W-:Y:S01]  /*1210*/  FMUL R14, R15, R15 ;  /* 0x0000000f0f0e7220 */ /* 0x000fe20000400000 */
[----:B-----5:R-:W-:Y:S02]  /*1220*/  FADD R13, R0, -R13 ;  /* 0x8000000d000d7221 */ /* 0x020fe40000000000 */
[----:B------:R-:W-:Y:S02]  /*1230*/  FFMA R9, R9, R9, R10 ;  /* 0x0000000909097223 */ /* 0x000fe4000000000a */
[----:B------:R-:W-:Y:S01]  /*1240*/  FFMA R13, R13, R13, R14 ;  /* 0x0000000d0d0d7223 */ /* 0x000fe2000000000e */
[C---:B------:R-:W-:Y:S01]  /*1250*/  FADD R8, R5.reuse, -R8 ;  /* 0x8000000805087221 */ /* 0x040fe20000000000 */
[----:B------:R-:W-:-:S03]  /*1260*/  FADD R12, R5, -R12 ;  /* 0x8000000c050c7221 */ /* 0x000fc60000000000 */
[----:B------:R-:W-:Y:S01]  /*1270*/  FFMA R8, R8, R8, R9 ;  /* 0x0000000808087223 */ /* 0x000fe20000000009 */
[----:B------:R-:W-:-:S05]  /*1280*/  FFMA R13, R12, R12, R13 ;  /* 0x0000000c0c0d7223 */ /* 0x000fca000000000d */
[----:B------:R-:W-:-:S07]  /*1290*/  FMNMX3 R7, R7, R8, R13, PT ;  /* 0x0000000807077276 */ /* 0x000fce000380000d */
.L_x_7:
[----:B------:R-:W-:Y:S05]  /*12a0*/  BRA.U UP1, `(.L_x_3) ;  /* 0x0000000101347547 */ /* 0x000fea000b800000 */
[----:B------:R-:W0:Y:S01]  /*12b0*/  LDC.64 R2, c[0x0][0x380] ;  /* 0x0000e000ff027b82 */ /* 0x000e220000000a00 */
[----:B------:R-:W-:-:S05]  /*12c0*/  LEA R9, R6, R6, 0x1 ;  /* 0x0000000606097211 */ /* 0x000fca00078e08ff */
[----:B0-----:R-:W-:-:S05]  /*12d0*/  IMAD.WIDE.U32 R2, R9, 0x4, R2 ;  /* 0x0000000409027825 */ /* 0x001fca00078e0002 */
[----:B------:R-:W2:Y:S04]  /*12e0*/  LDG.E.CONSTANT R11, desc[UR10][R2.64+0x4] ;  /* 0x0000040a020b7981 */ /* 0x000ea8000c1e9900 */
[----:B------:R-:W3:Y:S04]  /*12f0*/  LDG.E.CONSTANT R9, desc[UR10][R2.64] ;  /* 0x0000000a02097981 */ /* 0x000ee8000c1e9900 */
[----:B------:R-:W4:Y:S01]  /*1300*/  LDG.E.CONSTANT R6, desc[UR10][R2.64+0x8] ;  /* 0x0000080a02067981 */ /* 0x000f22000c1e9900 */
[----:B--2---:R-:W-:Y:S01]  /*1310*/  FADD R11, R4, -R11 ;  /* 0x8000000b040b7221 */ /* 0x004fe20000000000 */
[----:B---3--:R-:W-:-:S03]  /*1320*/  FADD R9, R0, -R9 ;  /* 0x8000000900097221 */ /* 0x008fc60000000000 */
[----:B------:R-:W-:Y:S01]  /*1330*/  FMUL R8, R11, R11 ;  /* 0x0000000b0b087220 */ /* 0x000fe20000400000 */
[----:B----4-:R-:W-:-:S03]  /*1340*/  FADD R6, R5, -R6 ;  /* 0x8000000605067221 */ /* 0x010fc60000000000 */
[----:B------:R-:W-:-:S04]  /*1350*/  FFMA R9, R9, R9, R8 ;  /* 0x0000000909097223 */ /* 0x000fc80000000008 */
[----:B------:R-:W-:-:S05]  /*1360*/  FFMA R6, R6, R6, R9 ;  /* 0x0000000606067223 */ /* 0x000fca0000000009 */
[----:B------:R-:W-:-:S07]  /*1370*/  FMNMX R7, R7, R6, PT ;  /* 0x0000000607077209 */ /* 0x000fce0003800000 */
.L_x_3:
[----:B------:R-:W0:Y:S08]  /*1380*/  LDC R6, c[0x0][0x3c0] ;  /* 0x0000f000ff067b82 */ /* 0x000e300000000800 */
[----:B------:R-:W1:Y:S01]  /*1390*/  LDC R2, c[0x0][0x3bc] ;  /* 0x0000ef00ff027b82 */ /* 0x000e620000000800 */
[----:B0-----:R-:W-:-:S05]  /*13a0*/  FMUL R6, R6, R6 ;  /* 0x0000000606067220 */ /* 0x001fca0000400000 */
[----:B------:R-:W-:Y:S01]  /*13b0*/  FSETP.GTU.AND P0, PT, R7, R6, PT ;  /* 0x000000060700720b */ /* 0x000fe20003f0c000 */
[----:B-1----:R-:W-:-:S05]  /*13c0*/  FMUL R2, R2, R2 ;  /* 0x0000000202027220 */ /* 0x002fca0000400000 */
[----:B------:R-:W-:-:S13]  /*13d0*/  FSETP.LTU.OR P0, PT, R7, R2, P0 ;  /* 0x000000020700720b */ /* 0x000fda0000709400 */
[----:B------:R-:W-:Y:S05]  /*13e0*/  @P0 EXIT ;  /* 0x000000000000094d */ /* 0x000fea0003800000 */
[----:B------:R-:W0:Y:S01]  /*13f0*/  S2R R9, SR_LANEID ;  /* 0x0000000000097919 */ /* 0x000e220000000000 */
[----:B------:R-:W-:Y:S01]  /*1400*/  VOTEU.ANY UR4, UPT, PT ;  /* 0x0000000000047886 */ /* 0x000fe200038e0100 */
[----:B------:R-:W1:Y:S01]  /*1410*/  LDC.64 R2, c[0x0][0x398] ;  /* 0x0000e600ff027b82 */ /* 0x000e620000000a00 */
[----:B------:R-:W0:Y:S08]  /*1420*/  FLO.U32 R8, UR4 ;  /* 0x0000000400087d00 */ /* 0x000e3000080e0000 */
[----:B------:R-:W1:Y:S01]  /*1430*/  POPC R7, UR4 ;  /* 0x0000000400077d09 */ /* 0x000e620008000000 */
[----:B0-----:R-:W-:-:S13]  /*1440*/  ISETP.EQ.U32.AND P0, PT, R8, R9, PT ;  /* 0x000000090800720c */ /* 0x001fda0003f02070 */
[----:B-1----:R-:W2:Y:S01]  /*1450*/  @P0 ATOMG.E.ADD.STRONG.GPU PT, R3, desc[UR10][R2.64], R7 ;  /* 0x80000007020309a8 */ /* 0x002ea200081ef10a */
[----:B------:R-:W0:Y:S02]  /*1460*/  S2R R9, SR_LTMASK ;  /* 0x0000000000097919 */ /* 0x000e240000003900 */
[----:B0-----:R-:W-:Y:S01]  /*1470*/  LOP3.LUT R9, R9, UR4, RZ, 0xc0, !PT ;  /* 0x0000000409097c12 */ /* 0x001fe2000f8ec0ff */
[----:B------:R-:W0:Y:S05]  /*1480*/  LDCU UR4, c[0x0][0x3c4] ;  /* 0x00007880ff0477ac */ /* 0x000e2a0008000800 */
[----:B------:R-:W1:Y:S01]  /*1490*/  POPC R9, R9 ;  /* 0x0000000900097309 */ /* 0x000e620000000000 */
[----:B--2---:R-:W1:Y:S02]  /*14a0*/  SHFL.IDX PT, R6, R3, R8, 0x1f ;  /* 0x00001f0803067589 */ /* 0x004e6400000e0000 */
[----:B-1----:R-:W-:-:S04]  /*14b0*/  IADD3 R6, PT, PT, R6, R9, RZ ;  /* 0x0000000906067210 */ /* 0x002fc80007ffe0ff */
[----:B0-----:R-:W-:-:S13]  /*14c0*/  ISETP.GE.AND P0, PT, R6, UR4, PT ;  /* 0x0000000406007c0c */ /* 0x001fda000bf06270 */
[----:B------:R-:W-:Y:S05]  /*14d0*/  @P0 EXIT ;  /* 0x000000000000094d */ /* 0x000fea0003800000 */
[----:B------:R-:W0:Y:S01]  /*14e0*/  LDC.64 R2, c[0x0][0x390] ;  /* 0x0000e400ff027b82 */ /* 0x000e220000000a00 */
[----:B------:R-:W-:-:S05]  /*14f0*/  LEA R7, R6, R6, 0x1 ;  /* 0x0000000606077211 */ /* 0x000fca00078e08ff */
[----:B0-----:R-:W-:-:S05]  /*1500*/  IMAD.WIDE R2, R7, 0x4, R2 ;  /* 0x0000000407027825 */ /* 0x001fca00078e0202 */
[----:B------:R-:W-:Y:S04]  /*1510*/  STG.E desc[UR10][R2.64], R0 ;  /* 0x0000000002007986 */ /* 0x000fe8000c10190a */
[----:B------:R-:W-:Y:S04]  /*1520*/  STG.E desc[UR10][R2.64+0x4], R4 ;  /* 0x0000040402007986 */ /* 0x000fe8000c10190a */
[----:B------:R-:W-:Y:S01]  /*1530*/  STG.E desc[UR10][R2.64+0x8], R5 ;  /* 0x0000080502007986 */ /* 0x000fe2000c10190a */
[----:B------:R-:W-:Y:S05]  /*1540*/  EXIT ;  /* 0x000000000000794d */ /* 0x000fea0003800000 */
        .weak           $__internal_0_$__cuda_sm3x_div_rn_noftz_f32_slowpath
        .type           $__internal_0_$__cuda_sm3x_div_rn_noftz_f32_slowpath,@function
        .size           $__internal_0_$__cuda_sm3x_div_rn_noftz_f32_slowpath,(.L_x_154 - $__internal_0_$__cuda_sm3x_div_rn_noftz_f32_slowpath)
$__internal_0_$__cuda_sm3x_div_rn_noftz_f32_slowpath:
[----:B------:R-:W-:Y:S02]  /*1550*/  SHF.R.U32.HI R7, RZ, 0x17, R0 ;  /* 0x00000017ff077819 */ /* 0x000fe40000011600 */
[----:B------:R-:W-:Y:S02]  /*1560*/  SHF.R.U32.HI R5, RZ, 0x17, R2 ;  /* 0x00000017ff057819 */ /* 0x000fe40000011602 */
[----:B------:R-:W-:Y:S02]  /*1570*/  LOP3.LUT R7, R7, 0xff, RZ, 0xc0, !PT ;  /* 0x000000ff07077812 */ /* 0x000fe400078ec0ff */
[----:B------:R-:W-:Y:S02]  /*1580*/  LOP3.LUT R12, R5, 0xff, RZ, 0xc0, !PT ;  /* 0x000000ff050c7812 */ /* 0x000fe400078ec0ff */
[----:B------:R-:W-:Y:S02]  /*1590*/  IADD3 R10, PT, PT, R7, -0x1, RZ ;  /* 0xffffffff070a7810 */ /* 0x000fe40007ffe0ff */
[----:B------:R-:W-:-:S02]  /*15a0*/  IADD3 R11, PT, PT, R12, -0x1, RZ ;  /* 0xffffffff0c0b7810 */ /* 0x000fc40007ffe0ff */
[----:B------:R-:W-:Y:S02]  /*15b0*/  ISETP.GT.U32.AND P0, PT, R10, 0xfd, PT ;  /* 0x000000fd0a00780c */ /* 0x000fe40003f04070 */
[----:B------:R-:W-:Y:S02]  /*15c0*/  MOV R5, R0 ;  /* 0x0000000000057202 */ /* 0x000fe40000000f00 */
[----:B------:R-:W-:-:S13]  /*15d0*/  ISETP.GT.U32.OR P0, PT, R11, 0xfd, P0 ;  /* 0x000000fd0b00780c */ /* 0x000fda0000704470 */
[----:B------:R-:W-:Y:S01]  /*15e0*/  @!P0 MOV R9, RZ ;  /* 0x000000ff00098202 */ /* 0x000fe20000000f00 */
[----:B------:R-:W-:Y:S06]  /*15f0*/  @!P0 BRA `(.L_x_8) ;  /* 0x00000000005c8947 */ /* 0x000fec0003800000 */
[----:B------:R-:W-:Y:S02]  /*1600*/  FSETP.GTU.FTZ.AND P0, PT, |R2|, +INF , PT ;  /* 0x7f8000000200780b */ /* 0x000fe40003f1c200 */
[----:B------:R-:W-:-:S04]  /*1610*/  FSETP.GTU.FTZ.AND P1, PT, |R0|, +INF , PT ;  /* 0x7f8000000000780b */ /* 0x000fc80003f3c200 */
[----:B------:R-:W-:-:S13]  /*1620*/  PLOP3.LUT P0, PT, P0, P1, PT, 0xf8, 0x8f ;  /* 0x00000000008f781c */ /* 0x000fda0000703f70 */
[----:B------:R-:W-:Y:S05]  /*1630*/  @P0 BRA `(.L_x_9) ;  /* 0x0000000400440947 */ /* 0x000fea0003800000 */
[----:B------:R-:W-:-:S13]  /*1640*/  LOP3.LUT P0, RZ, R5, 0x7fffffff, R2, 0xc8, !PT ;  /* 0x7fffffff05ff7812 */ /* 0x000fda000780c802 */
[----:B------:R-:W-:Y:S05]  /*1650*/  @!P0 BRA `(.L_x_10) ;  /* 0x0000000400348947 */ /* 0x000fea0003800000 */
[----:B------:R-:W-:Y:S02]  /*1660*/  FSETP.NEU.FTZ.AND P2, PT, |R2|, +INF , PT ;  /* 0x7f8000000200780b */ /* 0x000fe40003f5d200 */
[----:B------:R-:W-:Y:S02]  /*1670*/  FSETP.NEU.FTZ.AND P1, PT, |R0|, +INF , PT ;  /* 0x7f8000000000780b */ /* 0x000fe40003f3d200 */
[----:B------:R-:W-:-:S11]  /*1680*/  FSETP.NEU.FTZ.AND P0, PT, |R2|, +INF , PT ;  /* 0x7f8000000200780b */ /* 0x000fd60003f1d200 */
[----:B------:R-:W-:Y:S05]  /*1690*/  @!P1 BRA !P2, `(.L_x_10) ;  /* 0x0000000400249947 */ /* 0x000fea0005000000 */
[----:B------:R-:W-:-:S04]  /*16a0*/  LOP3.LUT P2, RZ, R2, 0x7fffffff, RZ, 0xc0, !PT ;  /* 0x7fffffff02ff7812 */ /* 0x000fc8000784c0ff */
[----:B------:R-:W-:-:S13]  /*16b0*/  PLOP3.LUT P1, PT, P1, P2, PT, 0x2f, 0xf2 ;  /* 0x0000000000f2781c */ /* 0x000fda0000f24577 */
[----:B------:R-:W-:Y:S05]  /*16c0*/  @P1 BRA `(.L_x_11) ;  /* 0x0000000400101947 */ /* 0x000fea0003800000 */
[----:B------:R-:W-:-:S04]  /*16d0*/  LOP3.LUT P1, RZ, R5, 0x7fffffff, RZ, 0xc0, !PT ;  /* 0x7fffffff05ff7812 */ /* 0x000fc8000782c0ff */
[----:B------:R-:W-:-:S13]  /*16e0*/  PLOP3.LUT P0, PT, P0, P1, PT, 0x2f, 0xf2 ;  /* 0x0000000000f2781c */ /* 0x000fda0000702577 */
[----:B------:R-:W-:Y:S05]  /*16f0*/  @P0 BRA `(.L_x_12) ;  /* 0x0000000000f80947 */ /* 0x000fea0003800000 */
[----:B------:R-:W-:Y:S02]  /*1700*/  ISETP.GE.AND P0, PT, R11, RZ, PT ;  /* 0x000000ff0b00720c */ /* 0x000fe40003f06270 */
[----:B------:R-:W-:-:S11]  /*1710*/  ISETP.GE.AND P1, PT, R10, RZ, PT ;  /* 0x000000ff0a00720c */ /* 0x000fd60003f26270 */
[----:B------:R-:W-:Y:S01]  /*1720*/  @P0 MOV R9, RZ ;  /* 0x000000ff00090202 */ /* 0x000fe20000000f00 */
[----:B------:R-:W-:Y:S01]  /*1730*/  @!P0 FFMA R2, R2, 1.84467440737095516160e+19, RZ ;  /* 0x5f80000002028823 */ /* 0x000fe200000000ff */
[----:B------:R-:W-:Y:S01]  /*1740*/  @!P0 MOV R9, 0xffffffc0 ;  /* 0xffffffc000098802 */ /* 0x000fe20000000f00 */
[----:B------:R-:W-:-:S03]  /*1750*/  @!P1 FFMA R5, R0, 1.84467440737095516160e+19, RZ ;  /* 0x5f80000000059823 */ /* 0x000fc600000000ff */
[----:B------:R-:W-:-:S07]  /*1760*/  @!P1 IADD3 R9, PT, PT, R9, 0x40, RZ ;  /* 0x0000004009099810 */ /* 0x000fce0007ffe0ff */
.L_x_8:
[----:B------:R-:W-:-:S04]  /*1770*/  LEA R10, R7, 0xc0800000, 0x17 ;  /* 0xc0800000070a7811 */ /* 0x000fc800078eb8ff */
[----:B------:R-:W-:Y:S02]  /*1780*/  IADD3 R10, PT, PT, -R10, R5, RZ ;  /* 0x000000050a0a7210 */ /* 0x000fe40007ffe1ff */
[----:B------:R-:W-:Y:S02]  /*1790*/  IADD3 R5, PT, PT, R12, -0x7f, RZ ;  /* 0xffffff810c057810 */ /* 0x000fe40007ffe0ff */
[----:B------:R0:W1:Y:S01]  /*17a0*/  MUFU.RCP R11, R10 ;  /* 0x0000000a000b7308 */ /* 0x0000620000001000 */
[----:B------:R-:W-:Y:S02]  /*17b0*/  FADD.FTZ R13, -R10, -RZ ;  /* 0x800000ff0a0d7221 */ /* 0x000fe40000010100 */
[C---:B------:R-:W-:Y:S01]  /*17c0*/  IMAD R2, R5.reuse, -0x800000, R2 ;  /* 0xff80000005027824 */ /* 0x040fe200078e0202 */
[----:B0-----:R-:W-:-:S04]  /*17d0*/  IADD3 R10, PT, PT, R5, 0x7f, -R7 ;  /* 0x0000007f050a7810 */ /* 0x001fc80007ffe807 */
[----:B------:R-:W-:Y:S01]  /*17e0*/  IADD3 R10, PT, PT, R10, R9, RZ ;  /* 0x000000090a0a7210 */ /* 0x000fe20007ffe0ff */
[----:B-1----:R-:W-:-:S04]  /*17f0*/  FFMA R12, R11, R13, 1 ;  /* 0x3f8000000b0c7423 */ /* 0x002fc8000000000d */
[----:B------:R-:W-:-:S04]  /*1800*/  FFMA R14, R11, R12, R11 ;  /* 0x0000000c0b0e7223 */ /* 0x000fc8000000000b */
[----:B------:R-:W-:-:S04]  /*1810*/  FFMA R11, R2, R14, RZ ;  /* 0x0000000e020b7223 */ /* 0x000fc800000000ff */
[----:B------:R-:W-:-:S04]  /*1820*/  FFMA R12, R13, R11, R2 ;  /* 0x0000000b0d0c7223 */ /* 0x000fc80000000002 */
[----:B------:R-:W-:-:S04]  /*1830*/  FFMA R11, R14, R12, R11 ;  /* 0x0000000c0e0b7223 */ /* 0x000fc8000000000b */
[----:B------:R-:W-:-:S04]  /*1840*/  FFMA R12, R13, R11, R2 ;  /* 0x0000000b0d0c7223 */ /* 0x000fc80000000002 */
[----:B------:R-:W-:-:S05]  /*1850*/  FFMA R2, R14, R12, R11 ;  /* 0x0000000c0e027223 */ /* 0x000fca000000000b */
[----:B------:R-:W-:-:S04]  /*1860*/  SHF.R.U32.HI R5, RZ, 0x17, R2 ;  /* 0x00000017ff057819 */ /* 0x000fc80000011602 */
[----:B------:R-:W-:-:S04]  /*1870*/  LOP3.LUT R5, R5, 0xff, RZ, 0xc0, !PT ;  /* 0x000000ff05057812 */ /* 0x000fc800078ec0ff */
[----:B------:R-:W-:-:S04]  /*1880*/  IADD3 R9, PT, PT, R5, R10, RZ ;  /* 0x0000000a05097210 */ /* 0x000fc80007ffe0ff */
[----:B------:R-:W-:-:S04]  /*1890*/  IADD3 R5, PT, PT, R9, -0x1, RZ ;  /* 0xffffffff09057810 */ /* 0x000fc80007ffe0ff */
[----:B------:R-:W-:-:S13]  /*18a0*/  ISETP.GE.U32.AND P0, PT, R5, 0xfe, PT ;  /* 0x000000fe0500780c */ /* 0x000fda0003f06070 */
[----:B------:R-:W-:Y:S05]  /*18b0*/  @!P0 BRA `(.L_x_13) ;  /* 0x0000000000808947 */ /* 0x000fea0003800000 */
[----:B------:R-:W-:-:S13]  /*18c0*/  ISETP.GT.AND P0, PT, R9, 0xfe, PT ;  /* 0x000000fe0900780c */ /* 0x000fda0003f04270 */
[----:B------:R-:W-:Y:S05]  /*18d0*/  @P0 BRA `(.L_x_14) ;  /* 0x00000000006c0947 */ /* 0x000fea0003800000 */
[----:B------:R-:W-:-:S13]  /*18e0*/  ISETP.GE.AND P0, PT, R9, 0x1, PT ;  /* 0x000000010900780c */ /* 0x000fda0003f06270 */
[----:B------:R-:W-:Y:S05]  /*18f0*/  @P0 BRA `(.L_x_15) ;  /* 0x0000000000980947 */ /* 0x000fea0003800000 */
[----:B------:R-:W-:Y:S02]  /*1900*/  ISETP.GE.AND P0, PT, R9, -0x18, PT ;  /* 0xffffffe80900780c */ /* 0x000fe40003f06270 */
[----:B------:R-:W-:-:S11]  /*1910*/  LOP3.LUT R2, R2, 0x80000000, RZ, 0xc0, !PT ;  /* 0x8000000002027812 */ /* 0x000fd600078ec0ff */
[----:B------:R-:W-:Y:S05]  /*1920*/  @!P0 BRA `(.L_x_15) ;  /* 0x00000000008c8947 */ /* 0x000fea0003800000 */
[CCC-:B------:R-:W-:Y:S01]  /*1930*/  FFMA.RZ R5, R14.reuse, R12.reuse, R11.reuse ;  /* 0x0000000c0e057223 */ /* 0x1c0fe2000000c00b */
[CCC-:B------:R-:W-:Y:S01]  /*1940*/  FFMA.RM R10, R14.reuse, R12.reuse, R11.reuse ;  /* 0x0000000c0e0a7223 */ /* 0x1c0fe2000000400b */
[C---:B------:R-:W-:Y:S02]  /*1950*/  ISETP.NE.AND P2, PT, R9.reuse, RZ, PT ;  /* 0x000000ff0900720c */ /* 0x040fe40003f45270 */
[----:B------:R-:W-:Y:S02]  /*1960*/  ISETP.NE.AND P1, PT, R9, RZ, PT ;  /* 0x000000ff0900720c */ /* 0x000fe40003f25270 */
[----:B------:R-:W-:Y:S01]  /*1970*/  LOP3.LUT R7, R5, 0x7fffff, RZ, 0xc0, !PT ;  /* 0x007fffff05077812 */ /* 0x000fe200078ec0ff */
[----:B------:R-:W-:Y:S01]  /*1980*/  FFMA.RP R5, R14, R12, R11 ;  /* 0x0000000c0e057223 */ /* 0x000fe2000000800b */
[----:B------:R-:W-:Y:S02]  /*1990*/  IADD3 R12, PT, PT, R9, 0x20, RZ ;  /* 0x00000020090c7810 */ /* 0x000fe40007ffe0ff */
[----:B------:R-:W-:-:S02]  /*19a0*/  LOP3.LUT R7, R7, 0x800000, RZ, 0xfc, !PT ;  /* 0x0080000007077812 */ /* 0x000fc400078efcff */
[----:B------:R-:W-:Y:S02]  /*19b0*/  IADD3 R9, PT, PT, -R9, RZ, RZ ;  /* 0x000000ff09097210 */ /* 0x000fe40007ffe1ff */
[----:B------:R-:W-:Y:S02]  /*19c0*/  SHF.L.U32 R12, R7, R12, RZ ;  /* 0x0000000c070c7219 */ /* 0x000fe400000006ff */
[----:B------:R-:W-:Y:S02]  /*19d0*/  FSETP.NEU.FTZ.AND P0, PT, R5, R10, PT ;  /* 0x0000000a0500720b */ /* 0x000fe40003f1d000 */
[----:B------:R-:W-:Y:S02]  /*19e0*/  SEL R10, R9, RZ, P2 ;  /* 0x000000ff090a7207 */ /* 0x000fe40001000000 */
[----:B------:R-:W-:Y:S02]  /*19f0*/  ISETP.NE.AND P1, PT, R12, RZ, P1 ;  /* 0x000000ff0c00720c */ /* 0x000fe40000f25270 */
[----:B------:R-:W-:-:S02]  /*1a00*/  SHF.R.U32.HI R10, RZ, R10, R7 ;  /* 0x0000000aff0a7219 */ /* 0x000fc40000011607 */
[----:B------:R-:W-:Y:S02]  /*1a10*/  PLOP3.LUT P0, PT, P0, P1, PT, 0xf8, 0x8f ;  /* 0x00000000008f781c */ /* 0x000fe40000703f70 */
[----:B------:R-:W-:Y:S02]  /*1a20*/  SHF.R.U32.HI R12, RZ, 0x1, R10 ;  /* 0x00000001ff0c7819 */ /* 0x000fe4000001160a */
[----:B------:R-:W-:-:S04]  /*1a30*/  SEL R5, RZ, 0x1, !P0 ;  /* 0x00000001ff057807 */ /* 0x000fc80004000000 */
[----:B------:R-:W-:-:S04]  /*1a40*/  LOP3.LUT R5, R5, 0x1, R12, 0xf8, !PT ;  /* 0x0000000105057812 */ /* 0x000fc800078ef80c */
[----:B------:R-:W-:-:S04]  /*1a50*/  LOP3.LUT R5, R5, R10, RZ, 0xc0, !PT ;  /* 0x0000000a05057212 */ /* 0x000fc800078ec0ff */
[----:B------:R-:W-:-:S04]  /*1a60*/  IADD3 R5, PT, PT, R12, R5, RZ ;  /* 0x000000050c057210 */ /* 0x000fc80007ffe0ff */
[----:B------:R-:W-:Y:S01]  /*1a70*/  LOP3.LUT R2, R5, R2, RZ, 0xfc, !PT ;  /* 0x0000000205027212 */ /* 0x000fe200078efcff */
[----:B------:R-:W-:Y:S06]  /*1a80*/  BRA `(.L_x_15) ;  /* 0x0000000000347947 */ /* 0x000fec0003800000 */
.L_x_14:
[----:B------:R-:W-:-:S04]  /*1a90*/  LOP3.LUT R2, R2, 0x80000000, RZ, 0xc0, !PT ;  /* 0x8000000002027812 */ /* 0x000fc800078ec0ff */
[----:B------:R-:W-:Y:S01]  /*1aa0*/  LOP3.LUT R2, R2, 0x7f800000, RZ, 0xfc, !PT ;  /* 0x7f80000002027812 */ /* 0x000fe200078efcff */
[----:B------:R-:W-:Y:S06]  /*1ab0*/  BRA `(.L_x_15) ;  /* 0x0000000000287947 */ /* 0x000fec0003800000 */
.L_x_13:
[----:B------:R-:W-:Y:S01]  /*1ac0*/  LEA R2, R10, R2, 0x17 ;  /* 0x000000020a027211 */ /* 0x000fe200078eb8ff */
[----:B------:R-:W-:Y:S06]  /*1ad0*/  BRA `(.L_x_15) ;  /* 0x0000000000207947 */ /* 0x000fec0003800000 */
.L_x_12:
[----:B------:R-:W-:-:S04]  /*1ae0*/  LOP3.LUT R2, R5, 0x80000000, R2, 0x48, !PT ;  /* 0x8000000005027812 */ /* 0x000fc800078e4802 */
[----:B------:R-:W-:Y:S01]  /*1af0*/  LOP3.LUT R2, R2, 0x7f800000, RZ, 0xfc, !PT ;  /* 0x7f80000002027812 */ /* 0x000fe200078efcff */
[----:B------:R-:W-:Y:S06]  /*1b00*/  BRA `(.L_x_15) ;  /* 0x0000000000147947 */ /* 0x000fec0003800000 */
.L_x_11:
[----:B------:R-:W-:Y:S01]  /*1b10*/  LOP3.LUT R2, R5, 0x80000000, R2, 0x48, !PT ;  /* 0x8000000005027812 */ /* 0x000fe200078e4802 */
[----:B------:R-:W-:Y:S06]  /*1b20*/  BRA `(.L_x_15) ;  /* 0x00000000000c7947 */ /* 0x000fec0003800000 */
.L_x_10:
[----:B------:R-:W0:Y:S01]  /*1b30*/  MUFU.RSQ R2, -QNAN ;  /* 0xffc0000000027908 */ /* 0x000e220000001400 */
[----:B------:R-:W-:Y:S05]  /*1b40*/  BRA `(.L_x_15) ;  /* 0x0000000000047947 */ /* 0x000fea0003800000 */
.L_x_9:
[----:B------:R-:W-:-:S07]  /*1b50*/  FADD.FTZ R2, R2, R0 ;  /* 0x0000000002027221 */ /* 0x000fce0000010000 */
.L_x_15:
[----:B------:R-:W-:-:S04]  /*1b60*/  HFMA2 R9, -RZ, RZ, 0, 0 ;  /* 0x00000000ff097431 */ /* 0x000fc800000001ff */
[----:B0-----:R-:W-:Y:S05]  /*1b70*/  RET.REL.NODEC R8 `(generate_probe_grid) ;  /* 0xffffffe408207950 */ /* 0x001fea0003c3ffff */
.L_x_16:
[----:B------:R-:W-:-:S00]  /*1b80*/  BRA `(.L_x_16) ;  /* 0xfffffffc00fc7947 */ /* 0x000fc0000383ffff */
[----:B------:R-:W-:-:S00]  /*1b90*/  NOP ;  /* 0x0000000000007918 */ /* 0x000fc00000000000 */
        /* <DEDUP_REMOVED lines=14> */
.L_x_154:


//--------------------- .text.normalize_binding_scores --------------------------
	.section	.text.normalize_binding_scores,"ax",@progbits
	.align	128
        .global         normalize_binding_scores
        .type           normalize_binding_scores,@function
        .size           normalize_binding_scores,(.L_x_155 - normalize_binding_scores)
        .other          normalize_binding_scores,@"STO_CUDA_ENTRY STV_DEFAULT"
normalize_binding_scores:
.text.normalize_binding_scores:
[----:B------:R-:W-:Y:S01]  /*0000*/  LDC R1, c[0x0][0x37c] ;  /* 0x0000df00ff017b82 */ /* 0x000fe20000000800 */
[----:B------:R-:W0:Y:S07]  /*0010*/  S2R R3, SR_TID.X ;  /* 0x0000000000037919 */ /* 0x000e2e0000002100 */
[----:B------:R-:W0:Y:S01]  /*0020*/  S2UR UR4, SR_CTAID.X ;  /* 0x00000000000479c3 */ /* 0x000e220000002500 */
[----:B------:R-:W1:Y:S07]  /*0030*/  LDCU UR5, c[0x0][0x398] ;  /* 0x00007300ff0577ac */ /* 0x000e6e0008000800 */
[----:B------:R-:W0:Y:S02]  /*0040*/  LDC R4, c[0x0][0x360] ;  /* 0x0000d800ff047b82 */ /* 0x000e240000000800 */
[----:B0-----:R-:W-:-:S05]  /*0050*/  IMAD R4, R4, UR4, R3 ;  /* 0x0000000404047c24 */ /* 0x001fca000f8e0203 */
[----:B-1----:R-:W-:-:S13]  /*0060*/  ISETP.GE.AND P0, PT, R4, UR5, PT ;  /* 0x0000000504007c0c */ /* 0x002fda000bf06270 */
[----:B------:R-:W-:Y:S05]  /*0070*/  @P0 EXIT ;  /* 0x000000000000094d */ /* 0x000fea0003800000 */
[----:B------:R-:W0:Y:S01]  /*0080*/  LDC.64 R2, c[0x0][0x380] ;  /* 0x0000e000ff027b82 */ /* 0x000e220000000a00 */
[----:B------:R-:W1:Y:S07]  /*0090*/  LDCU.64 UR4, c[0x0][0x358] ;  /* 0x00006b00ff0477ac */ /* 0x000e6e0008000a00 */
[----:B------:R-:W2:Y:S01]  /*00a0*/  LDC.64 R6, c[0x0][0x388] ;  /* 0x0000e200ff067b82 */ /* 0x000ea20000000a00 */
[----:B0-----:R-:W-:-:S05]  /*00b0*/  IMAD.WIDE R2, R4, 0x4, R2 ;  /* 0x0000000404027825 */ /* 0x001fca00078e0202 */
[----:B-1----:R-:W3:Y:S02]  /*00c0*/  LDG.E.CONSTANT R0, desc[UR4][R2.64] ;  /* 0x0000000402007981 */ /* 0x002ee4000c1e9900 */
[----:B---3--:R-:W-:-:S13]  /*00d0*/  FSETP.GT.AND P0, PT, R0, RZ, PT ;  /* 0x000000ff0000720b */ /* 0x008fda0003f04000 */
[----:B--2---:R-:W-:Y:S05]  /*00e0*/  @!P0 BRA `(.L_x_17) ;  /* 0x0000000000ac8947 */ /* 0x004fea0003800000 */
[----:B------:R-:W-:Y:S01]  /*00f0*/  IMAD.WIDE R2, R4, 0x4, R6 ;  /* 0x0000000404027825 */ /* 0x000fe200078e0206 */
[----:B------:R-:W0:Y:S05]  /*0100*/  LDC R9, c[0x0][0x39c] ;  /* 0x0000e700ff097b82 */ /* 0x000e2a0000000800 */
[----:B------:R1:W5:Y:S01]  /*0110*/  LDG.E.CONSTANT R3, desc[UR4][R2.64] ;  /* 0x0000000402037981 */ /* 0x000362000c1e9900 */
[----:B------:R-:W-:Y:S01]  /*0120*/  BSSY.RECONVERGENT B0, `(.L_x_18) ;  /* 0x000000f000007945 */ /* 0x000fe20003800200 */
[----:B0-----:R-:W0:Y:S08]  /*0130*/  MUFU.RCP R5, R9 ;  /* 0x0000000900057308 */ /* 0x001e300000001000 */
[----:B------:R-:W2:Y:S01]  /*0140*/  FCHK P0, R0, R9 ;  /* 0x0000000900007302 */ /* 0x000ea20000000000 */
[----:B0-----:R-:W-:-:S04]  /*0150*/  FFMA R6, R5, -R9, 1 ;  /* 0x3f80000005067423 */ /* 0x001fc80000000809 */
[----:B------:R-:W-:-:S04]  /*0160*/  FFMA R5, R5, R6, R5 ;  /* 0x0000000605057223 */ /* 0x000fc80000000005 */
[----:B------:R-:W-:-:S04]  /*0170*/  FFMA R6, R0, R5, RZ ;  /* 0x0000000500067223 */ /* 0x000fc800000000ff */
[----:B------:R-:W-:-:S04]  /*0180*/  FFMA R7, R6, -R9, R0 ;  /* 0x8000000906077223 */ /* 0x000fc80000000000 */
[----:B------:R-:W-:Y:S01]  /*0190*/  FFMA R6, R5, R7, R6 ;  /* 0x0000000705067223 */ /* 0x000fe20000000006 */
[----:B-12---:R-:W-:Y:S06]  /*01a0*/  @!P0 BRA `(.L_x_19) ;  /* 0x0000000000188947 */ /* 0x006fec0003800000 */
[----:B------:R-:W0:Y:S01]  /*01b0*/  LDCU UR6, c[0x0][0x39c] ;  /* 0x00007380ff0677ac */ /* 0x000e220008000800 */
[----:B------:R-:W-:Y:S01]  /*01c0*/  IMAD.MOV.U32 R2, RZ, RZ, R0 ;  /* 0x000000ffff027224 */ /* 0x000fe200078e0000 */
[----:B------:R-:W-:Y:S01]  /*01d0*/  MOV R8, 0x200 ;  /* 0x0000020000087802 */ /* 0x000fe20000000f00 */
[----:B0-----:R-:W-:-:S07]  /*01e0*/  IMAD.U32 R5, RZ, RZ, UR6 ;  /* 0x00000006ff057e24 */ /* 0x001fce000f8e00ff */
[----:B-----5:R-:W-:Y:S05]  /*01f0*/  CALL.REL.NOINC `($__internal_1_$__cuda_sm3x_div_rn_noftz_f32_slowpath) ;  /* 0x0000000000787944 */ /* 0x020fea0003c00000 */
[----:B------:R-:W-:-:S07]  /*0200*/  IMAD.MOV.U32 R6, RZ, RZ, R2 ;  /* 0x000000ffff067224 */ /* 0x000fce00078e0002 */
.L_x_19:
[----:B------:R-:W-:Y:S05]  /*0210*/  BSYNC.RECONVERGENT B0 ;  /* 0x0000000000007941 */ /* 0x000fea0003800200 */
.L_x_18:
[----:B------:R-:W0:Y:S01]  /*0220*/  MUFU.RCP R5, R0 ;  /* 0x0000000000057308 */ /* 0x000e220000001000 */
[----:B------:R-:W-:Y:S01]  /*0230*/  BSSY.RECONVERGENT B0, `(.L_x_20) ;  /* 0x000000e000007945 */ /* 0x000fe20003800200 */
[----:B------:R-:W-:-:S06]  /*0240*/  FMNMX R6, R6, 1, PT ;  /* 0x3f80000006067809 */ /* 0x000fcc0003800000 */
[----:B-----5:R-:W1:Y:S01]  /*0250*/  FCHK P0, -R3, R0 ;  /* 0x0000000003007302 */ /* 0x020e620000000100 */
[----:B0-----:R-:W-:-:S04]  /*0260*/  FFMA R2, -R0, R5, 1 ;  /* 0x3f80000000027423 */ /* 0x001fc80000000105 */
[----:B------:R-:W-:-:S04]  /*0270*/  FFMA R2, R5, R2, R5 ;  /* 0x0000000205027223 */ /* 0x000fc80000000005 */
[----:B------:R-:W-:-:S04]  /*0280*/  FFMA R5, -R3, R2, RZ ;  /* 0x0000000203057223 */ /* 0x000fc800000001ff */
[----:B------:R-:W-:-:S04]  /*0290*/  FFMA R7, -R0, R5, -R3 ;  /* 0x0000000500077223 */ /* 0x000fc80000000903 */
[----:B------:R-:W-:Y:S01]  /*02a0*/  FFMA R5, R2, R7, R5 ;  /* 0x0000000702057223 */ /* 0x000fe20000000005 */
[----:B-1----:R-:W-:Y:S06]  /*02b0*/  @!P0 BRA `(.L_x_21) ;  /* 0x0000000000148947 */ /* 0x002fec0003800000 */
[----:B------:R-:W-:Y:S01]  /*02c0*/  FADD R2, -R3, -RZ ;  /* 0x800000ff03027221 */ /* 0x000fe20000000100 */
[----:B------:R-:W-:Y:S01]  /*02d0*/  IMAD.MOV.U32 R5, RZ, RZ, R0 ;  /* 0x000000ffff057224 */ /* 0x000fe200078e0000 */
[----:B------:R-:W-:-:S07]  /*02e0*/  MOV R8, 0x300 ;  /* 0x0000030000087802 */ /* 0x000fce0000000f00 */
[----:B------:R-:W-:Y:S05]  /*02f0*/  CALL.REL.NOINC `($__internal_1_$__cuda_sm3x_div_rn_noftz_f32_slowpath) ;  /* 0x0000000000387944 */ /* 0x000fea0003c00000 */
[----:B------:R-:W-:-:S07]  /*0300*/  IMAD.MOV.U32 R5, RZ, RZ, R2 ;  /* 0x000000ffff057224 */ /* 0x000fce00078e0002 */
.L_x_21:
[----:B------:R-:W-:Y:S05]  /*0310*/  BSYNC.RECONVERGENT B0 ;  /* 0x0000000000007941 */ /* 0x000fea0003800200 */
.L_x_20:
[----:B------:R-:W0:Y:S01]  /*0320*/  LDCU UR6, c[0x0][0x3a0] ;  /* 0x00007400ff0677ac */ /* 0x000e220008000800 */
[----:B------:R-:W1:Y:S01]  /*0330*/  LDC.64 R2, c[0x0][0x390] ;  /* 0x0000e400ff027b82 */ /* 0x000e620000000a00 */
[----:B0-----:R-:W-:-:S04]  /*0340*/  FMUL.SAT R5, R5, UR6 ;  /* 0x0000000605057c20 */ /* 0x001fc80008402000 */
[----:B------:R-:W-:Y:S01]  /*0350*/  FMUL R7, R5, 0.40000000596046447754 ;  /* 0x3ecccccd05077820 */ /* 0x000fe20000400000 */
[----:B-1----:R-:W-:-:S04]  /*0360*/  IMAD.WIDE R4, R4, 0x4, R2 ;  /* 0x0000000404047825 */ /* 0x002fc800078e0202 */
[----:B------:R-:W-:-:S05]  /*0370*/  FFMA R7, R6, 0.60000002384185791016, R7 ;  /* 0x3f19999a06077823 */ /* 0x000fca0000000007 */
[----:B------:R-:W-:Y:S01]  /*0380*/  STG.E desc[UR4][R4.64], R7 ;  /* 0x0000000704007986 */ /* 0x000fe2000c101904 */
[----:B------:R-:W-:Y:S05]  /*0390*/  EXIT ;  /* 0x000000000000794d */ /* 0x000fea0003800000 */
.L_x_17:
[----:B------:R-:W0:Y:S02]  /*03a0*/  LDC.64 R2, c[0x0][0x390] ;  /* 0x0000e400ff027b82 */ /* 0x000e240000000a00 */
[----:B0-----:R-:W-:-:S05]  /*03b0*/  IMAD.WIDE R2, R4, 0x4, R2 ;  /* 0x0000000404027825 */ /* 0x001fca00078e0202 */
[----:B------:R-:W-:Y:S01]  /*03c0*/  STG.E desc[UR4][R2.64], RZ ;  /* 0x000000ff02007986 */ /* 0x000fe2000c101904 */
[----:B------:R-:W-:Y:S05]  /*03d0*/  EXIT ;  /* 0x000000000000794d */ /* 0x000fea0003800000 */
        .weak           $__internal_1_$__cuda_sm3x_div_rn_noftz_f32_slowpath
        .type           $__internal_1_$__cuda_sm3x_div_rn_noftz_f32_slowpath,@function
        .size           $__internal_1_$__cuda_sm3x_div_rn_noftz_f32_slowpath,(.L_x_155 - $__internal_1_$__cuda_sm3x_div_rn_noftz_f32_slowpath)
$__internal_1_$__cuda_sm3x_div_rn_noftz_f32_slowpath:
[----:B------:R-:W-:Y:S01]  /*03e0*/  SHF.R.U32.HI R9, RZ, 0x17, R5 ;  /* 0x00000017ff097819 */ /* 0x000fe20000011605 */
[----:B------:R-:W-:Y:S01]  /*03f0*/  BSSY.RECONVERGENT B1, `(.L_x_22) ;  /* 0x0000062000017945 */ /* 0x000fe20003800200 */
[----:B------:R-:W-:Y:S02]  /*0400*/  SHF.R.U32.HI R7, RZ, 0x17, R2 ;  /* 0x00000017ff077819 */ /* 0x000fe40000011602 */
[----:B------:R-:W-:Y:S02]  /*0410*/  LOP3.LUT R14, R9, 0xff, RZ, 0xc0, !PT ;  /* 0x000000ff090e7812 */ /* 0x000fe400078ec0ff */
[----:B------:R-:W-:-:S03]  /*0420*/  LOP3.LUT R12, R7, 0xff, RZ, 0xc0, !PT ;  /* 0x000000ff070c7812 */ /* 0x000fc600078ec0ff */
[----:B------:R-:W-:Y:S02]  /*0430*/  VIADD R10, R14, 0xffffffff ;  /* 0xffffffff0e0a7836 */ /* 0x000fe40000000000 */
[----:B------:R-:W-:-:S03]  /*0440*/  VIADD R9, R12, 0xffffffff ;  /* 0xffffffff0c097836 */ /* 0x000fc60000000000 */
[----:B------:R-:W-:-:S04]  /*0450*/  ISETP.GT.U32.AND P0, PT, R10, 0xfd, PT ;  /* 0x000000fd0a00780c */ /* 0x000fc80003f04070 */
[----:B------:R-:W-:-:S13]  /*0460*/  ISETP.GT.U32.OR P0, PT, R9, 0xfd, P0 ;  /* 0x000000fd0900780c */ /* 0x000fda0000704470 */
[----:B------:R-:W-:Y:S01]  /*0470*/  @!P0 IMAD.MOV.U32 R7, RZ, RZ, RZ ;  /* 0x000000ffff078224 */ /* 0x000fe200078e00ff */
[----:B------:R-:W-:Y:S06]  /*0480*/  @!P0 BRA `(.L_x_23) ;  /* 0x00000000005c8947 */ /* 0x000fec0003800000 */
[----:B------:R-:W-:Y:S02]  /*0490*/  FSETP.GTU.FTZ.AND P0, PT, |R2|, +INF , PT ;  /* 0x7f8000000200780b */ /* 0x000fe40003f1c200 */
[----:B------:R-:W-:-:S04]  /*04a0*/  FSETP.GTU.FTZ.AND P1, PT, |R5|, +INF , PT ;  /* 0x7f8000000500780b */ /* 0x000fc80003f3c200 */
[----:B------:R-:W-:-:S13]  /*04b0*/  PLOP3.LUT P0, PT, P0, P1, PT, 0xf8, 0x8f ;  /* 0x00000000008f781c */ /* 0x000fda0000703f70 */
[----:B------:R-:W-:Y:S05]  /*04c0*/  @P0 BRA `(.L_x_24) ;  /* 0x00000004004c0947 */ /* 0x000fea0003800000 */
[----:B------:R-:W-:-:S13]  /*04d0*/  LOP3.LUT P0, RZ, R5, 0x7fffffff, R2, 0xc8, !PT ;  /* 0x7fffffff05ff7812 */ /* 0x000fda000780c802 */
[----:B------:R-:W-:Y:S05]  /*04e0*/  @!P0 BRA `(.L_x_25) ;  /* 0x00000004003c8947 */ /* 0x000fea0003800000 */
[C---:B------:R-:W-:Y:S02]  /*04f0*/  FSETP.NEU.FTZ.AND P2, PT, |R2|.reuse, +INF , PT ;  /* 0x7f8000000200780b */ /* 0x040fe40003f5d200 */
        /* <DEDUP_REMOVED lines=11> */
[----:B------:R-:W-:Y:S02]  /*05b0*/  @P0 IMAD.MOV.U32 R7, RZ, RZ, RZ ;  /* 0x000000ffff070224 */ /* 0x000fe400078e00ff */
[----:B------:R-:W-:Y:S01]  /*05c0*/  @!P0 FFMA R2, R2, 1.84467440737095516160e+19, RZ ;  /* 0x5f80000002028823 */ /* 0x000fe200000000ff */
[----:B------:R-:W-:Y:S02]  /*05d0*/  @!P0 IMAD.MOV.U32 R7, RZ, RZ, -0x40 ;  /* 0xffffffc0ff078424 */ /* 0x000fe400078e00ff */
[----:B------:R-:W-:-:S03]  /*05e0*/  @!P1 FFMA R5, R5, 1.84467440737095516160e+19, RZ ;  /* 0x5f80000005059823 */ /* 0x000fc600000000ff */
[----:B------:R-:W-:-:S07]  /*05f0*/  @!P1 IADD3 R7, PT, PT, R7, 0x40, RZ ;  /* 0x0000004007079810 */ /* 0x000fce0007ffe0ff */
.L_x_23:
[----:B------:R-:W-:Y:S01]  /*0600*/  LEA R10, R14, 0xc0800000, 0x17 ;  /* 0xc08000000e0a7811 */ /* 0x000fe200078eb8ff */
[----:B------:R-:W-:Y:S04]  /*0610*/  BSSY.RECONVERGENT B2, `(.L_x_28) ;  /* 0x0000036000027945 */ /* 0x000fe80003800200 */
[----:B------:R-:W-:Y:S02]  /*0620*/  IMAD.IADD R10, R5, 0x1, -R10 ;  /* 0x00000001050a7824 */ /* 0x000fe400078e0a0a */
[----:B------:R-:W-:Y:S02]  /*0630*/  VIADD R5, R12, 0xffffff81 ;  /* 0xffffff810c057836 */ /* 0x000fe40000000000 */
[----:B------:R0:W1:Y:S01]  /*0640*/  MUFU.RCP R9, R10 ;  /* 0x0000000a00097308 */ /* 0x0000620000001000 */
[----:B------:R-:W-:Y:S01]  /*0650*/  FADD.FTZ R11, -R10, -RZ ;  /* 0x800000ff0a0b7221 */ /* 0x000fe20000010100 */
[C---:B------:R-:W-:Y:S01]  /*0660*/  IMAD R2, R5.reuse, -0x800000, R2 ;  /* 0xff80000005027824 */ /* 0x040fe200078e0202 */
[----:B0-----:R-:W-:-:S05]  /*0670*/  IADD3 R10, PT, PT, R5, 0x7f, -R14 ;  /* 0x0000007f050a7810 */ /* 0x001fca0007ffe80e */
[----:B------:R-:W-:Y:S02]  /*0680*/  IMAD.IADD R10, R10, 0x1, R7 ;  /* 0x000000010a0a7824 */ /* 0x000fe400078e0207 */
        /* <DEDUP_REMOVED lines=8> */
[----:B------:R-:W-:-:S05]  /*0710*/  LOP3.LUT R5, R5, 0xff, RZ, 0xc0, !PT ;  /* 0x000000ff05057812 */ /* 0x000fca00078ec0ff */
[----:B------:R-:W-:-:S04]  /*0720*/  IMAD.IADD R11, R5, 0x1, R10 ;  /* 0x00000001050b7824 */ /* 0x000fc800078e020a */
[----:B------:R-:W-:-:S05]  /*0730*/  VIADD R5, R11, 0xffffffff ;  /* 0xffffffff0b057836 */ /* 0x000fca0000000000 */
        /* <DEDUP_REMOVED lines=15> */
[----:B------:R-:W-:Y:S01]  /*0830*/  IADD3 R12, PT, PT, R11, 0x20, RZ ;  /* 0x000000200b0c7810 */ /* 0x000fe20007ffe0ff */
[----:B------:R-:W-:Y:S01]  /*0840*/  IMAD.MOV R9, RZ, RZ, -R11 ;  /* 0x000000ffff097224 */ /* 0x000fe200078e0a0b */
[----:B------:R-:W-:-:S02]  /*0850*/  LOP3.LUT R7, R7, 0x800000, RZ, 0xfc, !PT ;  /* 0x0080000007077812 */ /* 0x000fc400078efcff */
[----:B------:R-:W-:Y:S02]  /*0860*/  FSETP.NEU.FTZ.AND P0, PT, R5, R10, PT ;  /* 0x0000000a0500720b */ /* 0x000fe40003f1d000 */
[----:B------:R-:W-:Y:S02]  /*0870*/  SHF.L.U32 R12, R7, R12, RZ ;  /* 0x0000000c070c7219 */ /* 0x000fe400000006ff */
[----:B------:R-:W-:Y:S02]  /*0880*/  SEL R10, R9, RZ, P2 ;  /* 0x000000ff090a7207 */ /* 0x000fe40001000000 */
[----:B------:R-:W-:Y:S02]  /*0890*/  ISETP.NE.AND P1, PT, R12, RZ, P1 ;  /* 0x000000ff0c00720c */ /* 0x000fe40000f25270 */
[----:B------:R-:W-:Y:S02]  /*08a0*/  SHF.R.U32.HI R10, RZ, R10, R7 ;  /* 0x0000000aff0a7219 */ /* 0x000fe40000011607 */
[----:B------:R-:W-:-:S02]  /*08b0*/  PLOP3.LUT P0, PT, P0, P1, PT, 0xf8, 0x8f ;  /* 0x00000000008f781c */ /* 0x000fc40000703f70 */
[----:B------:R-:W-:Y:S02]  /*08c0*/  SHF.R.U32.HI R12, RZ, 0x1, R10 ;  /* 0x00000001ff0c7819 */ /* 0x000fe4000001160a */
[----:B------:R-:W-:-:S04]  /*08d0*/  SEL R5, RZ, 0x1, !P0 ;  /* 0x00000001ff057807 */ /* 0x000fc80004000000 */
[----:B------:R-:W-:-:S04]  /*08e0*/  LOP3.LUT R5, R5, 0x1, R12, 0xf8, !PT ;  /* 0x0000000105057812 */ /* 0x000fc800078ef80c */
[----:B------:R-:W-:-:S05]  /*08f0*/  LOP3.LUT R5, R5, R10, RZ, 0xc0, !PT ;  /* 0x0000000a05057212 */ /* 0x000fca00078ec0ff */
[----:B------:R-:W-:-:S05]  /*0900*/  IMAD.IADD R5, R12, 0x1, R5 ;  /* 0x000000010c057824 */ /* 0x000fca00078e0205 */
[----:B------:R-:W-:Y:S01]  /*0910*/  LOP3.LUT R2, R5, R2, RZ, 0xfc, !PT ;  /* 0x0000000205027212 */ /* 0x000fe200078efcff */
[----:B------:R-:W-:Y:S06]  /*0920*/  BRA `(.L_x_31) ;  /* 0x0000000000107947 */ /* 0x000fec0003800000 */
.L_x_30:
[----:B------:R-:W-:-:S04]  /*0930*/  LOP3.LUT R2, R2, 0x80000000, RZ, 0xc0, !PT ;  /* 0x8000000002027812 */ /* 0x000fc800078ec0ff */
[----:B------:R-:W-:Y:S01]  /*0940*/  LOP3.LUT R2, R2, 0x7f800000, RZ, 0xfc, !PT ;  /* 0x7f80000002027812 */ /* 0x000fe200078efcff */
[----:B------:R-:W-:Y:S06]  /*0950*/  BRA `(.L_x_31) ;  /* 0x0000000000047947 */ /* 0x000fec0003800000 */
.L_x_29:
[----:B------:R-:W-:-:S07]  /*0960*/  IMAD R2, R10, 0x800000, R2 ;  /* 0x008000000a027824 */ /* 0x000fce00078e0202 */
.L_x_31:
[----:B------:R-:W-:Y:S05]  /*0970*/  BSYNC.RECONVERGENT B2 ;  /* 0x0000000000027941 */ /* 0x000fea0003800200 */
.L_x_28:
[----:B------:R-:W-:Y:S05]  /*0980*/  BRA `(.L_x_32) ;  /* 0x0000000000207947 */ /* 0x000fea0003800000 */
.L_x_27:
[----:B------:R-:W-:-:S04]  /*0990*/  LOP3.LUT R2, R5, 0x80000000, R2, 0x48, !PT ;  /* 0x8000000005027812 */ /* 0x000fc800078e4802 */
[----:B------:R-:W-:Y:S01]  /*09a0*/  LOP3.LUT R2, R2, 0x7f800000, RZ, 0xfc, !PT ;  /* 0x7f80000002027812 */ /* 0x000fe200078efcff */
[----:B------:R-:W-:Y:S06]  /*09b0*/  BRA `(.L_x_32) ;  /* 0x0000000000147947 */ /* 0x000fec0003800000 */
.L_x_26:
[----:B------:R-:W-:Y:S01]  /*09c0*/  LOP3.LUT R2, R5, 0x80000000, R2, 0x48, !PT ;  /* 0x8000000005027812 */ /* 0x000fe200078e4802 */
[----:B------:R-:W-:Y:S06]  /*09d0*/  BRA `(.L_x_32) ;  /* 0x00000000000c7947 */ /* 0x000fec0003800000 */
.L_x_25:
[----:B------:R-:W0:Y:S01]  /*09e0*/  MUFU.RSQ R2, -QNAN ;  /* 0xffc0000000027908 */ /* 0x000e220000001400 */
[----:B------:R-:W-:Y:S05]  /*09f0*/  BRA `(.L_x_32) ;  /* 0x0000000000047947 */ /* 0x000fea0003800000 */
.L_x_24:
[----:B------:R-:W-:-:S07]  /*0a00*/  FADD.FTZ R2, R2, R5 ;  /* 0x0000000502027221 */ /* 0x000fce0000010000 */
.L_x_32:
[----:B------:R-:W-:Y:S05]  /*0a10*/  BSYNC.RECONVERGENT B1 ;  /* 0x0000000000017941 */ /* 0x000fea0003800200 */
.L_x_22:
[----:B------:R-:W-:-:S04]  /*0a20*/  IMAD.MOV.U32 R9, RZ, RZ, 0x0 ;  /* 0x00000000ff097424 */ /* 0x000fc800078e00ff */
[----:B0-----:R-:W-:Y:S05]  /*0a30*/  RET.REL.NODEC R8 `(normalize_binding_scores) ;  /* 0xfffffff408707950 */ /* 0x001fea0003c3ffff */
.L_x_33:
        /* <DEDUP_REMOVED lines=12> */
.L_x_155:


//--------------------- .text.compute_residue_binding_score --------------------------
	.section	.text.compute_residue_binding_score,"ax",@progbits
	.align	128
        .global         compute_residue_binding_score
        .type           compute_residue_binding_score,@function
        .size           compute_residue_binding_score,(.L_x_161 - compute_residue_binding_score)
        .other          compute_residue_binding_score,@"STO_CUDA_ENTRY STV_DEFAULT"
compute_residue_binding_score:
.text.compute_residue_binding_score:
        /* <DEDUP_REMOVED lines=9> */
[----:B------:R-:W1:Y:S01]  /*0090*/  LDCU.64 UR8, c[0x0][0x358] ;  /* 0x00006b00ff0877ac */ /* 0x000e620008000a00 */
[----:B0-----:R-:W-:-:S06]  /*00a0*/  IMAD.WIDE R2, R7, 0x4, R2 ;  /* 0x0000000407027825 */ /* 0x001fcc00078e0202 */
[----:B-1----:R-:W2:Y:S02]  /*00b0*/  LDG.E.CONSTANT R2, desc[UR8][R2.64] ;  /* 0x0000000802027981 */ /* 0x002ea4000c1e9900 */
[----:B--2---:R-:W-:-:S13]  /*00c0*/  ISETP.GE.AND P0, PT, R2, RZ, PT ;  /* 0x000000ff0200720c */ /* 0x004fda0003f06270 */
[----:B------:R-:W-:Y:S05]  /*00d0*/  @!P0 EXIT ;  /* 0x000000000000894d */ /* 0x000fea0003800000 */
[----:B------:R-:W0:Y:S01]  /*00e0*/  LDC R6, c[0x0][0x3bc] ;  /* 0x0000ef00ff067b82 */ /* 0x000e220000000800 */
[----:B------:R-:W-:-:S07]  /*00f0*/  IMAD R9, R7, 0x3, RZ ;  /* 0x0000000307097824 */ /* 0x000fce00078e02ff */
[----:B------:R-:W1:Y:S08]  /*0100*/  LDC.64 R2, c[0x0][0x380] ;  /* 0x0000e000ff027b82 */ /* 0x000e700000000a00 */
[----:B------:R-:W2:Y:S01]  /*0110*/  LDC.64 R4, c[0x0][0x388] ;  /* 0x0000e200ff047b82 */ /* 0x000ea20000000a00 */
[----:B0-----:R-:W-:Y:S01]  /*0120*/  ISETP.GE.AND P0, PT, R6, 0x1, PT ;  /* 0x000000010600780c */ /* 0x001fe20003f06270 */
[----:B-1----:R-:W-:-:S04]  /*0130*/  IMAD.WIDE R2, R9, 0x4, R2 ;  /* 0x0000000409027825 */ /* 0x002fc800078e0202 */
[----:B--2---:R-:W-:-:S08]  /*0140*/  IMAD.WIDE R4, R7, 0x4, R4 ;  /* 0x0000000407047825 */ /* 0x004fd000078e0204 */
[----:B------:R-:W-:Y:S05]  /*0150*/  @!P0 EXIT ;  /* 0x000000000000894d */ /* 0x000fea0003800000 */
[----:B------:R0:W5:Y:S01]  /*0160*/  LDG.E.CONSTANT R0, desc[UR8][R4.64] ;  /* 0x0000000804007981 */ /* 0x000162000c1e9900 */
[----:B------:R-:W1:Y:S03]  /*0170*/  LDC R13, c[0x0][0x3c4] ;  /* 0x0000f100ff0d7b82 */ /* 0x000e660000000800 */
[----:B------:R0:W5:Y:S04]  /*0180*/  LDG.E.CONSTANT R8, desc[UR8][R2.64] ;  /* 0x0000000802087981 */ /* 0x000168000c1e9900 */
[----:B------:R0:W5:Y:S04]  /*0190*/  LDG.E.CONSTANT R9, desc[UR8][R2.64+0x4] ;  /* 0x0000040802097981 */ /* 0x000168000c1e9900 */
[----:B------:R0:W5:Y:S01]  /*01a0*/  LDG.E.CONSTANT R10, desc[UR8][R2.64+0x8] ;  /* 0x00000808020a7981 */ /* 0x000162000c1e9900 */
[C---:B------:R-:W-:Y:S01]  /*01b0*/  ISETP.GE.U32.AND P0, PT, R6.reuse, 0x4, PT ;  /* 0x000000040600780c */ /* 0x040fe20003f06070 */
[----:B------:R-:W-:Y:S01]  /*01c0*/  HFMA2 R12, -RZ, RZ, 0, 0 ;  /* 0x00000000ff0c7431 */ /* 0x000fe200000001ff */
[----:B------:R-:W-:Y:S01]  /*01d0*/  LOP3.LUT R11, R6, 0x3, RZ, 0xc0, !PT ;  /* 0x00000003060b7812 */ /* 0x000fe200078ec0ff */
[----:B-1----:R-:W-:-:S10]  /*01e0*/  FMUL R13, R13, R13 ;  /* 0x0000000d0d0d7220 */ /* 0x002fd40000400000 */
[----:B0-----:R-:W-:Y:S05]  /*01f0*/  @!P0 BRA `(.L_x_34) ;  /* 0x0000000400b88947 */ /* 0x001fea0003800000 */
[----:B------:R-:W0:Y:S01]  /*0200*/  LDCU.64 UR6, c[0x0][0x398] ;  /* 0x00007300ff0677ac */ /* 0x000e220008000a00 */
[----:B------:R-:W1:Y:S01]  /*0210*/  LDC.64 R2, c[0x0][0x3a8] ;  /* 0x0000ea00ff027b82 */ /* 0x000e620000000a00 */
[----:B------:R-:W-:Y:S01]  /*0220*/  LOP3.LUT R12, R6, 0x7ffffffc, RZ, 0xc0, !PT ;  /* 0x7ffffffc060c7812 */ /* 0x000fe200078ec0ff */
[----:B------:R-:W2:Y:S03]  /*0230*/  LDCU.64 UR4, c[0x0][0x3a0] ;  /* 0x00007400ff0477ac */ /* 0x000ea60008000a00 */
[----:B------:R-:W-:Y:S01]  /*0240*/  IADD3 R24, PT, PT, -R12, RZ, RZ ;  /* 0x000000ff0c187210 */ /* 0x000fe20007ffe1ff */
[----:B------:R-:W3:Y:S02]  /*0250*/  LDCU UR10, c[0x0][0x3c0] ;  /* 0x00007800ff0a77ac */ /* 0x000ee40008000800 */
[----:B------:R-:W4:Y:S01]  /*0260*/  LDC.64 R4, c[0x0][0x3b0] ;  /* 0x0000ec00ff047b82 */ /* 0x000f220000000a00 */
[----:B0-----:R-:W-:-:S02]  /*0270*/  UIADD3 UR6, UP0, UPT, UR6, 0x18, URZ ;  /* 0x0000001806067890 */ /* 0x001fc4000ff1e0ff */
[----:B--2---:R-:W-:Y:S02]  /*0280*/  UIADD3 UR4, UP1, UPT, UR4, 0x8, URZ ;  /* 0x0000000804047890 */ /* 0x004fe4000ff3e0ff */
[----:B------:R-:W-:Y:S02]  /*0290*/  UIADD3.X UR7, UPT, UPT, URZ, UR7, URZ, UP0, !UPT ;  /* 0x00000007ff077290 */ /* 0x000fe400087fe4ff */
[----:B------:R-:W-:Y:S01]  /*02a0*/  MOV R6, UR6 ;  /* 0x0000000600067c02 */ /* 0x000fe20008000f00 */
[----:B------:R-:W-:Y:S01]  /*02b0*/  UIADD3.X UR5, UPT, UPT, URZ, UR5, URZ, UP1, !UPT ;  /* 0x00000005ff057290 */ /* 0x000fe20008ffe4ff */
[----:B------:R-:W-:Y:S02]  /*02c0*/  MOV R14, UR4 ;  /* 0x00000004000e7c02 */ /* 0x000fe40008000f00 */
[----:B------:R-:W-:-:S03]  /*02d0*/  MOV R7, UR7 ;  /* 0x0000000700077c02 */ /* 0x000fc60008000f00 */
[----:B---3--:R-:W-:-:S07]  /*02e0*/  MOV R15, UR5 ;  /* 0x00000005000f7c02 */ /* 0x008fce0008000f00 */
.L_x_43:
[----:B0-234-:R-:W2:Y:S04]  /*02f0*/  LDG.E.CONSTANT R18, desc[UR8][R6.64+-0x14] ;  /* 0xffffec0806127981 */ /* 0x01dea8000c1e9900 */
[----:B------:R-:W3:Y:S04]  /*0300*/  LDG.E.CONSTANT R19, desc[UR8][R6.64+-0x18] ;  /* 0xffffe80806137981 */ /* 0x000ee8000c1e9900 */
[----:B------:R-:W4:Y:S04]  /*0310*/  LDG.E.CONSTANT R23, desc[UR8][R6.64+-0x10] ;  /* 0xfffff00806177981 */ /* 0x000f28000c1e9900 */
[----:B------:R-:W4:Y:S04]  /*0320*/  LDG.E.CONSTANT R16, desc[UR8][R6.64+-0x8] ;  /* 0xfffff80806107981 */ /* 0x000f28000c1e9900 */
[----:B------:R-:W4:Y:S04]  /*0330*/  LDG.E.CONSTANT R20, desc[UR8][R6.64+0x10] ;  /* 0x0000100806147981 */ /* 0x000f28000c1e9900 */
[----:B------:R-:W4:Y:S04]  /*0340*/  LDG.E.CONSTANT R17, desc[UR8][R6.64+-0xc] ;  /* 0xfffff40806117981 */ /* 0x000f28000c1e9900 */
[----:B------:R-:W4:Y:S04]  /*0350*/  LDG.E.CONSTANT R21, desc[UR8][R6.64+0xc] ;  /* 0x00000c0806157981 */ /* 0x000f28000c1e9900 */
[----:B------:R-:W4:Y:S04]  /*0360*/  LDG.E.CONSTANT R27, desc[UR8][R6.64+-0x4] ;  /* 0xfffffc08061b7981 */ /* 0x000f28000c1e9900 */
[----:B------:R-:W4:Y:S01]  /*0370*/  LDG.E.CONSTANT R25, desc[UR8][R6.64+0x8] ;  /* 0x0000080806197981 */ /* 0x000f22000c1e9900 */
[----:B--2--5:R-:W-:-:S04]  /*0380*/  FADD R18, R9, -R18 ;  /* 0x8000001209127221 */ /* 0x024fc80000000000 */
[----:B------:R-:W-:Y:S01]  /*0390*/  FMUL R18, R18, R18 ;  /* 0x0000001212127220 */ /* 0x000fe20000400000 */
[----:B---3--:R-:W-:-:S04]  /*03a0*/  FADD R19, R8, -R19 ;  /* 0x8000001308137221 */ /* 0x008fc80000000000 */
[----:B------:R-:W-:Y:S02]  /*03b0*/  FFMA R22, R19, R19, R18 ;  /* 0x0000001313167223 */ /* 0x000fe40000000012 */
[----:B------:R-:W2:Y:S01]  /*03c0*/  LDG.E.CONSTANT R18, desc[UR8][R6.64+0x4] ;  /* 0x0000040806127981 */ /* 0x000ea2000c1e9900 */
[----:B----4-:R-:W-:-:S03]  /*03d0*/  FADD R23, R10, -R23 ;  /* 0x800000170a177221 */ /* 0x010fc60000000000 */
[----:B------:R-:W3:Y:S01]  /*03e0*/  LDG.E.CONSTANT R19, desc[UR8][R6.64] ;  /* 0x0000000806137981 */ /* 0x000ee2000c1e9900 */
[----:B------:R-:W-:-:S03]  /*03f0*/  FFMA R22, R23, R23, R22 ;  /* 0x0000001717167223 */ /* 0x000fc60000000016 */
[----:B------:R-:W4:Y:S01]  /*0400*/  LDG.E.CONSTANT R23, desc[UR8][R6.64+0x14] ;  /* 0x0000140806177981 */ /* 0x000f22000c1e9900 */
[C---:B------:R-:W-:Y:S01]  /*0410*/  FADD R16, R9.reuse, -R16 ;  /* 0x8000001009107221 */ /* 0x040fe20000000000 */
[----:B------:R-:W-:Y:S01]  /*0420*/  FADD R20, R9, -R20 ;  /* 0x8000001409147221 */ /* 0x000fe20000000000 */
[----:B------:R-:W-:Y:S01]  /*0430*/  FSETP.GEU.AND P0, PT, R22, R13, PT ;  /* 0x0000000d1600720b */ /* 0x000fe20003f0e000 */
[----:B------:R-:W-:Y:S01]  /*0440*/  FADD R17, R8, -R17 ;  /* 0x8000001108117221 */ /* 0x000fe20000000000 */
[----:B------:R-:W-:Y:S01]  /*0450*/  FMUL R16, R16, R16 ;  /* 0x0000001010107220 */ /* 0x000fe20000400000 */
[----:B------:R-:W-:Y:S01]  /*0460*/  FADD R21, R8, -R21 ;  /* 0x8000001508157221 */ /* 0x000fe20000000000 */
[----:B------:R-:W-:Y:S02]  /*0470*/  FMUL R20, R20, R20 ;  /* 0x0000001414147220 */ /* 0x000fe40000400000 */
[----:B------:R-:W-:Y:S01]  /*0480*/  FFMA R16, R17, R17, R16 ;  /* 0x0000001111107223 */ /* 0x000fe20000000010 */
[C---:B------:R-:W-:Y:S01]  /*0490*/  FADD R27, R10.reuse, -R27 ;  /* 0x8000001b0a1b7221 */ /* 0x040fe20000000000 */
[----:B------:R-:W-:Y:S01]  /*04a0*/  FFMA R20, R21, R21, R20 ;  /* 0x0000001515147223 */ /* 0x000fe20000000014 */
[----:B------:R-:W-:-:S02]  /*04b0*/  FADD R25, R10, -R25 ;  /* 0x800000190a197221 */ /* 0x000fc40000000000 */
[----:B------:R-:W-:Y:S01]  /*04c0*/  FFMA R16, R27, R27, R16 ;  /* 0x0000001b1b107223 */ /* 0x000fe20000000010 */
[----:B------:R-:W-:Y:S01]  /*04d0*/  IADD3 R24, PT, PT, R24, 0x4, RZ ;  /* 0x0000000418187810 */ /* 0x000fe20007ffe0ff */
[----:B------:R-:W-:Y:S03]  /*04e0*/  BSSY.RECONVERGENT B0, `(.L_x_35) ;  /* 0x0000016000007945 */ /* 0x000fe60003800200 */
[----:B------:R-:W-:Y:S02]  /*04f0*/  FSETP.GEU.AND P1, PT, R16, R13, PT ;  /* 0x0000000d1000720b */ /* 0x000fe40003f2e000 */
[----:B------:R-:W-:Y:S01]  /*0500*/  ISETP.NE.AND P4, PT, R24, RZ, PT ;  /* 0x000000ff1800720c */ /* 0x000fe20003f85270 */
[----:B--2---:R-:W-:Y:S01]  /*0510*/  FADD R18, R9, -R18 ;  /* 0x8000001209127221 */ /* 0x004fe20000000000 */
[----:B---3--:R-:W-:-:S03]  /*0520*/  FADD R19, R8, -R19 ;  /* 0x8000001308137221 */ /* 0x008fc60000000000 */
[----:B------:R-:W-:Y:S01]  /*0530*/  FMUL R18, R18, R18 ;  /* 0x0000001212127220 */ /* 0x000fe20000400000 */
[----:B----4-:R-:W-:-:S03]  /*0540*/  FADD R23, R10, -R23 ;  /* 0x800000170a177221 */ /* 0x010fc60000000000 */
[----:B------:R-:W-:Y:S01]  /*0550*/  FFMA R18, R19, R19, R18 ;  /* 0x0000001313127223 */ /* 0x000fe20000000012 */
[----:B------:R-:W-:-:S03]  /*0560*/  FFMA R20, R23, R23, R20 ;  /* 0x0000001717147223 */ /* 0x000fc60000000014 */
[----:B------:R-:W-:Y:S02]  /*0570*/  FFMA R18, R25, R25, R18 ;  /* 0x0000001919127223 */ /* 0x000fe40000000012 */
[----:B------:R-:W-:-:S03]  /*0580*/  FSETP.GEU.AND P3, PT, R20, R13, PT ;  /* 0x0000000d1400720b */ /* 0x000fc60003f6e000 */
[----:B------:R-:W-:Y:S01]  /*0590*/  FSETP.GEU.AND P2, PT, R18, R13, PT ;  /* 0x0000000d1200720b */ /* 0x000fe20003f4e000 */
[----:B------:R-:W-:-:S12]  /*05a0*/  @P0 BRA `(.L_x_36) ;  /* 0x0000000000240947 */ /* 0x000fd80003800000 */
[----:B------:R-:W2:Y:S02]  /*05b0*/  LDG.E.CONSTANT R19, desc[UR8][R14.64+-0x8] ;  /* 0xfffff8080e137981 */ /* 0x000ea4000c1e9900 */
[----:B--2---:R-:W-:-:S04]  /*05c0*/  ISETP.GE.AND P0, PT, R19, UR10, PT ;  /* 0x0000000a13007c0c */ /* 0x004fc8000bf06270 */
[----:B------:R-:W-:-:S13]  /*05d0*/  ISETP.LT.OR P0, PT, R19, RZ, P0 ;  /* 0x000000ff1300720c */ /* 0x000fda0000701670 */
[----:B------:R-:W-:Y:S05]  /*05e0*/  @P0 BRA `(.L_x_36) ;  /* 0x0000000000140947 */ /* 0x000fea0003800000 */
[----:B------:R-:W-:Y:S01]  /*05f0*/  MOV R21, 0x3f800000 ;  /* 0x3f80000000157802 */ /* 0x000fe20000000f00 */
[----:B-1----:R-:W-:-:S04]  /*0600*/  IMAD.WIDE.U32 R16, R19, 0x4, R2 ;  /* 0x0000000413107825 */ /* 0x002fc800078e0002 */
[----:B------:R-:W-:Y:S01]  /*0610*/  IMAD.WIDE.U32 R18, R19, 0x4, R4 ;  /* 0x0000000413127825 */ /* 0x000fe200078e0004 */
[----:B------:R0:W-:Y:S04]  /*0620*/  REDG.E.ADD.F32.FTZ.RN.STRONG.GPU desc[UR8][R16.64], R21 ;  /* 0x00000015100079a6 */ /* 0x0001e8000c12f308 */
[----:B------:R0:W-:Y:S02]  /*0630*/  REDG.E.ADD.F32.FTZ.RN.STRONG.GPU desc[UR8][R18.64], R0 ;  /* 0x00000000120079a6 */ /* 0x0001e4000c12f308 */
.L_x_36:
[----:B------:R-:W-:Y:S05]  /*0640*/  BSYNC.RECONVERGENT B0 ;  /* 0x0000000000007941 */ /* 0x000fea0003800200 */
.L_x_35:
[----:B------:R-:W-:Y:S04]  /*0650*/  BSSY.RECONVERGENT B0, `(.L_x_37) ;  /* 0x000000b000007945 */ /* 0x000fe80003800200 */
[----:B------:R-:W-:Y:S05]  /*0660*/  @P1 BRA `(.L_x_38) ;  /* 0x0000000000241947 */ /* 0x000fea0003800000 */
[----:B0-----:R-:W2:Y:S02]  /*0670*/  LDG.E.CONSTANT R19, desc[UR8][R14.64+-0x4] ;  /* 0xfffffc080e137981 */ /* 0x001ea4000c1e9900 */
[----:B--2---:R-:W-:-:S04]  /*0680*/  ISETP.GE.AND P0, PT, R19, UR10, PT ;  /* 0x0000000a13007c0c */ /* 0x004fc8000bf06270 */
[----:B------:R-:W-:-:S13]  /*0690*/  ISETP.LT.OR P0, PT, R19, RZ, P0 ;  /* 0x000000ff1300720c */ /* 0x000fda0000701670 */
[----:B------:R-:W-:Y:S05]  /*06a0*/  @P0 BRA `(.L_x_38) ;  /* 0x0000000000140947 */ /* 0x000fea0003800000 */
[----:B------:R-:W-:Y:S02]  /*06b0*/  HFMA2 R21, -RZ, RZ, 1.875, 0 ;  /* 0x3f800000ff157431 */ /* 0x000fe400000001ff */
[----:B-1----:R-:W-:-:S04]  /*06c0*/  IMAD.WIDE.U32 R16, R19, 0x4, R2 ;  /* 0x0000000413107825 */ /* 0x002fc800078e0002 */
[----:B------:R-:W-:Y:S01]  /*06d0*/  IMAD.WIDE.U32 R18, R19, 0x4, R4 ;  /* 0x0000000413127825 */ /* 0x000fe200078e0004 */
[----:B------:R2:W-:Y:S04]  /*06e0*/  REDG.E.ADD.F32.FTZ.RN.STRONG.GPU desc[UR8][R16.64], R21 ;  /* 0x00000015100079a6 */ /* 0x0005e8000c12f308 */
[----:B------:R2:W-:Y:S02]  /*06f0*/  REDG.E.ADD.F32.FTZ.RN.STRONG.GPU desc[UR8][R18.64], R0 ;  /* 0x00000000120079a6 */ /* 0x0005e4000c12f308 */
.L_x_38:
[----:B------:R-:W-:Y:S05]  /*0700*/  BSYNC.RECONVERGENT B0 ;  /* 0x0000000000007941 */ /* 0x000fea0003800200 */
.L_x_37:
[----:B------:R-:W-:Y:S04]  /*0710*/  BSSY.RECONVERGENT B0, `(.L_x_39) ;  /* 0x000000b000007945 */ /* 0x000fe80003800200 */
[----:B------:R-:W-:Y:S05]  /*0720*/  @P2 BRA `(.L_x_40) ;  /* 0x0000000000242947 */ /* 0x000fea0003800000 */
[----:B0-2---:R-:W2:Y:S02]  /*0730*/  LDG.E.CONSTANT R19, desc[UR8][R14.64] ;  /* 0x000000080e137981 */ /* 0x005ea4000c1e9900 */
        /* <DEDUP_REMOVED lines=8> */
.L_x_40:
[----:B------:R-:W-:Y:S05]  /*07c0*/  BSYNC.RECONVERGENT B0 ;  /* 0x0000000000007941 */ /* 0x000fea0003800200 */
.L_x_39:
[----:B------:R-:W-:Y:S04]  /*07d0*/  BSSY.RECONVERGENT B0, `(.L_x_41) ;  /* 0x000000b000007945 */ /* 0x000fe80003800200 */
[----:B------:R-:W-:Y:S05]  /*07e0*/  @P3 BRA `(.L_x_42) ;  /* 0x0000000000243947 */ /* 0x000fea0003800000 */
[----:B0-23--:R-:W2:Y:S02]  /*07f0*/  LDG.E.CONSTANT R19, desc[UR8][R14.64+0x4] ;  /* 0x000004080e137981 */ /* 0x00dea4000c1e9900 */
        /* <DEDUP_REMOVED lines=8> */
.L_x_42:
[----:B------:R-:W-:Y:S05]  /*0880*/  BSYNC.RECONVERGENT B0 ;  /* 0x0000000000007941 */ /* 0x000fea0003800200 */
.L_x_41:
[----:B------:R-:W-:Y:S02]  /*0890*/  IADD3 R6, P0, PT, R6, 0x30, RZ ;  /* 0x0000003006067810 */ /* 0x000fe40007f1e0ff */
[----:B------:R-:W-:Y:S02]  /*08a0*/  IADD3 R14, P1, PT, R14, 0x10, RZ ;  /* 0x000000100e0e7810 */ /* 0x000fe40007f3e0ff */
[----:B------:R-:W-:Y:S02]  /*08b0*/  IADD3.X R7, PT, PT, RZ, R7, RZ, P0, !PT ;  /* 0x00000007ff077210 */ /* 0x000fe400007fe4ff */
[----:B------:R-:W-:Y:S01]  /*08c0*/  IADD3.X R15, PT, PT, RZ, R15, RZ, P1, !PT ;  /* 0x0000000fff0f7210 */ /* 0x000fe20000ffe4ff */
[----:B------:R-:W-:Y:S08]  /*08d0*/  @P4 BRA `(.L_x_43) ;  /* 0xfffffff800844947 */ /* 0x000ff0000383ffff */
.L_x_34:
[----:B------:R-:W-:-:S13]  /*08e0*/  ISETP.NE.AND P0, PT, R11, RZ, PT ;  /* 0x000000ff0b00720c */ /* 0x000fda0003f05270 */
[----:B------:R-:W-:Y:S05]  /*08f0*/  @!P0 EXIT ;  /* 0x000000000000894d */ /* 0x000fea0003800000 */
[----:B------:R-:W1:Y:S01]  /*0900*/  LDC.64 R6, c[0x0][0x398] ;  /* 0x0000e600ff067b82 */ /* 0x000e620000000a00 */
[----:B0-234-:R-:W-:Y:S01]  /*0910*/  IMAD R17, R12, 0x3, RZ ;  /* 0x000000030c117824 */ /* 0x01dfe200078e02ff */
[----:B------:R-:W-:Y:S01]  /*0920*/  IADD3 R11, PT, PT, -R11, RZ, RZ ;  /* 0x000000ff0b0b7210 */ /* 0x000fe20007ffe1ff */
[----:B------:R-:W0:Y:S05]  /*0930*/  LDCU UR4, c[0x0][0x3c0] ;  /* 0x00007800ff0477ac */ /* 0x000e2a0008000800 */
[----:B------:R-:W2:Y:S08]  /*0940*/  LDC.64 R14, c[0x0][0x3a0] ;  /* 0x0000e800ff0e7b82 */ /* 0x000eb00000000a00 */
[----:B-1----:R-:W1:Y:S08]  /*0950*/  LDC.64 R2, c[0x0][0x3a8] ;  /* 0x0000ea00ff027b82 */ /* 0x002e700000000a00 */
[----:B------:R-:W3:Y:S01]  /*0960*/  LDC.64 R4, c[0x0][0x3b0] ;  /* 0x0000ec00ff047b82 */ /* 0x000ee20000000a00 */
[----:B------:R-:W-:-:S03]  /*0970*/  IMAD.WIDE.U32 R6, R17, 0x4, R6 ;  /* 0x0000000411067825 */ /* 0x000fc600078e0006 */
[----:B------:R-:W-:Y:S01]  /*0980*/  IADD3 R20, P0, PT, R6, 0x4, RZ ;  /* 0x0000000406147810 */ /* 0x000fe20007f1e0ff */
[----:B--2---:R-:W-:-:S03]  /*0990*/  IMAD.WIDE.U32 R14, R12, 0x4, R14 ;  /* 0x000000040c0e7825 */ /* 0x004fc600078e000e */
[----:B------:R-:W-:Y:S02]  /*09a0*/  IADD3.X R7, PT, PT, RZ, R7, RZ, P0, !PT ;  /* 0x00000007ff077210 */ /* 0x000fe400007fe4ff */
[----:B0-----:R-:W-:-:S07]  /*09b0*/  MOV R12, R14 ;  /* 0x0000000e000c7202 */ /* 0x001fce0000000f00 */
.L_x_46:
[----:B------:R-:W-:-:S05]  /*09c0*/  MOV R6, R20 ;  /* 0x0000001400067202 */ /* 0x000fca0000000f00 */
[----:B------:R-:W2:Y:S04]  /*09d0*/  LDG.E.CONSTANT R14, desc[UR8][R6.64] ;  /* 0x00000008060e7981 */ /* 0x000ea8000c1e9900 */
[----:B0-----:R-:W4:Y:S04]  /*09e0*/  LDG.E.CONSTANT R17, desc[UR8][R6.64+-0x4] ;  /* 0xfffffc0806117981 */ /* 0x001f28000c1e9900 */
[----:B------:R-:W3:Y:S01]  /*09f0*/  LDG.E.CONSTANT R19, desc[UR8][R6.64+0x4] ;  /* 0x0000040806137981 */ /* 0x000ee2000c1e9900 */
[----:B------:R-:W-:Y:S01]  /*0a00*/  IADD3 R11, PT, PT, R11, 0x1, RZ ;  /* 0x000000010b0b7810 */ /* 0x000fe20007ffe0ff */
[----:B------:R-:W-:Y:S01]  /*0a10*/  BSSY.RECONVERGENT B0, `(.L_x_44) ;  /* 0x0000015000007945 */ /* 0x000fe20003800200 */
[----:B------:R-:W-:-:S02]  /*0a20*/  IADD3 R20, P2, PT, R6, 0xc, RZ ;  /* 0x0000000c06147810 */ /* 0x000fc40007f5e0ff */
[----:B------:R-:W-:Y:S01]  /*0a30*/  ISETP.NE.AND P1, PT, R11, RZ, PT ;  /* 0x000000ff0b00720c */ /* 0x000fe20003f25270 */
[----:B--2--5:R-:W-:Y:S01]  /*0a40*/  FADD R14, R9, -R14 ;  /* 0x8000000e090e7221 */ /* 0x024fe20000000000 */
[----:B----4-:R-:W-:-:S03]  /*0a50*/  FADD R17, R8, -R17 ;  /* 0x8000001108117221 */ /* 0x010fc60000000000 */
[----:B------:R-:W-:Y:S01]  /*0a60*/  FMUL R14, R14, R14 ;  /* 0x0000000e0e0e7220 */ /* 0x000fe20000400000 */
[----:B---3--:R-:W-:-:S03]  /*0a70*/  FADD R19, R10, -R19 ;  /* 0x800000130a137221 */ /* 0x008fc60000000000 */
[----:B------:R-:W-:-:S04]  /*0a80*/  FFMA R14, R17, R17, R14 ;  /* 0x00000011110e7223 */ /* 0x000fc8000000000e */
[----:B------:R-:W-:-:S05]  /*0a90*/  FFMA R14, R19, R19, R14 ;  /* 0x00000013130e7223 */ /* 0x000fca000000000e */
[----:B------:R-:W-:-:S13]  /*0aa0*/  FSETP.GEU.AND P0, PT, R14, R13, PT ;  /* 0x0000000d0e00720b */ /* 0x000fda0003f0e000 */
[----:B------:R-:W-:Y:S05]  /*0ab0*/  @P0 BRA `(.L_x_45) ;  /* 0x0000000000280947 */ /* 0x000fea0003800000 */
[----:B------:R-:W-:-:S05]  /*0ac0*/  MOV R14, R12 ;  /* 0x0000000c000e7202 */ /* 0x000fca0000000f00 */
[----:B------:R-:W2:Y:S02]  /*0ad0*/  LDG.E.CONSTANT R19, desc[UR8][R14.64] ;  /* 0x000000080e137981 */ /* 0x000ea4000c1e9900 */
        /* <DEDUP_REMOVED lines=8> */
.L_x_45:
[----:B------:R-:W-:Y:S05]  /*0b60*/  BSYNC.RECONVERGENT B0 ;  /* 0x0000000000007941 */ /* 0x000fea0003800200 */
.L_x_44:
[----:B------:R-:W-:Y:S02]  /*0b70*/  IADD3 R12, P0, PT, R12, 0x4, RZ ;  /* 0x000000040c0c7810 */ /* 0x000fe40007f1e0ff */
[----:B------:R-:W-:Y:S02]  /*0b80*/  IADD3.X R7, PT, PT, RZ, R7, RZ, P2, !PT ;  /* 0x00000007ff077210 */ /* 0x000fe400017fe4ff */
[----:B------:R-:W-:Y:S01]  /*0b90*/  IADD3.X R15, PT, PT, RZ, R15, RZ, P0, !PT ;  /* 0x0000000fff0f7210 */ /* 0x000fe200007fe4ff */
[----:B------:R-:W-:Y:S08]  /*0ba0*/  @P1 BRA `(.L_x_46) ;  /* 0xfffffffc00841947 */ /* 0x000ff0000383ffff */
[----:B------:R-:W-:Y:S05]  /*0bb0*/  EXIT ;  /* 0x000000000000794d */ /* 0x000fea0003800000 */
.L_x_47:
        /* <DEDUP_REMOVED lines=12> */
.L_x_161:


//--------------------- .text.propagate_cluster_labels --------------------------
	.section	.text.propagate_cluster_labels,"ax",@progbits
	.align	128
        .global         propagate_cluster_labels
        .type           propagate_cluster_labels,@function
        .size           propagate_cluster_labels,(.L_x_162 - propagate_cluster_labels)
        .other          propagate_cluster_labels,@"STO_CUDA_ENTRY STV_DEFAULT"
propagate_cluster_labels:
.text.propagate_cluster_labels:
        /* <DEDUP_REMOVED lines=10> */
[----:B------:R-:W2:Y:S01]  /*00a0*/  LDCU UR4, c[0x0][0x3a8] ;  /* 0x00007500ff0477ac */ /* 0x000ea20008000800 */
[----:B0-----:R-:W-:-:S05]  /*00b0*/  IMAD.WIDE R2, R5, 0x4, R2 ;  /* 0x0000000405027825 */ /* 0x001fca00078e0202 */
[----:B-1----:R-:W3:Y:S01]  /*00c0*/  LDG.E.CONSTANT R9, desc[UR6][R2.64] ;  /* 0x0000000602097981 */ /* 0x002ee2000c1e9900 */
[----:B--2---:R-:W-:-:S04]  /*00d0*/  UISETP.LT.AND UP0, UPT, UR4, 0x1, UPT ;  /* 0x000000010400788c */ /* 0x004fc8000bf01270 */
[----:B------:R-:W-:-:S06]  /*00e0*/  USEL UR4, UR4, 0x1, !UP0 ;  /* 0x0000000104047887 */ /* 0x000fcc000c000000 */
[----:B---3--:R-:W-:-:S13]  /*00f0*/  ISETP.LT.AND P0, PT, R9, UR4, PT ;  /* 0x0000000409007c0c */ /* 0x008fda000bf01270 */
[----:B------:R-:W-:Y:S05]  /*0100*/  @P0 EXIT ;  /* 0x000000000000094d */ /* 0x000fea0003800000 */
[----:B------:R-:W0:Y:S01]  /*0110*/  LDC.64 R2, c[0x0][0x390] ;  /* 0x0000e400ff027b82 */ /* 0x000e220000000a00 */
[----:B------:R-:W1:Y:S01]  /*0120*/  LDCU UR4, c[0x0][0x3a4] ;  /* 0x00007480ff0477ac */ /* 0x000e620008000800 */
[----:B0-----:R-:W-:-:S05]  /*0130*/  IMAD.WIDE R2, R5, 0x4, R2 ;  /* 0x0000000405027825 */ /* 0x001fca00078e0202 */
[----:B------:R0:W5:Y:S01]  /*0140*/  LDG.E R0, desc[UR6][R2.64] ;  /* 0x0000000602007981 */ /* 0x000162000c1e1900 */
[----:B------:R-:W-:Y:S01]  /*0150*/  ISETP.GE.U32.AND P0, PT, R9, 0x4, PT ;  /* 0x000000040900780c */ /* 0x000fe20003f06070 */
[----:B-1----:R-:W-:Y:S01]  /*0160*/  IMAD R8, R5, UR4, RZ ;  /* 0x0000000405087c24 */ /* 0x002fe2000f8e02ff */
[----:B------:R-:W-:Y:S01]  /*0170*/  BSSY.RECONVERGENT B0, `(.L_x_48) ;  /* 0x000003c000007945 */ /* 0x000fe20003800200 */
[----:B------:R-:W-:Y:S01]  /*0180*/  LOP3.LUT R6, R9, 0x3, RZ, 0xc0, !PT ;  /* 0x0000000309067812 */ /* 0x000fe200078ec0ff */
[----:B------:R-:W-:-:S09]  /*0190*/  IMAD.MOV.U32 R7, RZ, RZ, RZ ;  /* 0x000000ffff077224 */ /* 0x000fd200078e00ff */
[----:B0-----:R-:W-:Y:S05]  /*01a0*/  @!P0 BRA `(.L_x_49) ;  /* 0x0000000000e08947 */ /* 0x001fea0003800000 */
[----:B------:R-:W0:Y:S01]  /*01b0*/  LDC.64 R4, c[0x0][0x388] ;  /* 0x0000e200ff047b82 */ /* 0x000e220000000a00 */
[----:B------:R-:W-:Y:S02]  /*01c0*/  LOP3.LUT R7, R9, 0x7ffffffc, RZ, 0xc0, !PT ;  /* 0x7ffffffc09077812 */ /* 0x000fe400078ec0ff */
[----:B------:R-:W-:-:S03]  /*01d0*/  MOV R9, R8 ;  /* 0x0000000800097202 */ /* 0x000fc60000000f00 */
[----:B------:R-:W-:Y:S02]  /*01e0*/  IMAD.MOV R12, RZ, RZ, -R7 ;  /* 0x000000ffff0c7224 */ /* 0x000fe400078e0a07 */
[----:B------:R-:W1:Y:S01]  /*01f0*/  LDC.64 R2, c[0x0][0x390] ;  /* 0x0000e400ff027b82 */ /* 0x000e620000000a00 */
[----:B0-----:R-:W-:-:S05]  /*0200*/  IADD3 R4, P0, PT, R4, 0x8, RZ ;  /* 0x0000000804047810 */ /* 0x001fca0007f1e0ff */
[----:B------:R-:W-:-:S08]  /*0210*/  IMAD.X R5, RZ, RZ, R5, P0 ;  /* 0x000000ffff057224 */ /* 0x000fd000000e0605 */
.L_x_58:
[----:B-1----:R-:W-:-:S05]  /*0220*/  IMAD.WIDE R10, R9, 0x4, R4 ;  /* 0x00000004090a7825 */ /* 0x002fca00078e0204 */
[----:B------:R-:W1:Y:S04]  /*0230*/  LDG.E.CONSTANT R19, desc[UR6][R10.64+-0x8] ;  /* 0xfffff8060a137981 */ /* 0x000e68000c1e9900 */
[----:B------:R-:W2:Y:S01]  /*0240*/  LDG.E.CONSTANT R15, desc[UR6][R10.64+-0x4] ;  /* 0xfffffc060a0f7981 */ /* 0x000ea2000c1e9900 */
[----:B-1----:R-:W-:-:S05]  /*0250*/  IMAD.WIDE R18, R19, 0x4, R2 ;  /* 0x0000000413127825 */ /* 0x002fca00078e0202 */
[----:B------:R-:W3:Y:S01]  /*0260*/  LDG.E R13, desc[UR6][R18.64] ;  /* 0x00000006120d7981 */ /* 0x000ee2000c1e1900 */
[----:B------:R-:W-:Y:S01]  /*0270*/  BSSY.RECONVERGENT B1, `(.L_x_50) ;  /* 0x0000008000017945 */ /* 0x000fe20003800200 */
[----:B--2---:R-:W-:Y:S01]  /*0280*/  IMAD.WIDE R14, R15, 0x4, R2 ;  /* 0x000000040f0e7825 */ /* 0x004fe200078e0202 */
[----:B---3-5:R-:W-:-:S13]  /*0290*/  ISETP.GE.AND P0, PT, R0, R13, PT ;  /* 0x0000000d0000720c */ /* 0x028fda0003f06270 */
[----:B------:R-:W-:Y:S05]  /*02a0*/  @P0 BRA `(.L_x_51) ;  /* 0x0000000000100947 */ /* 0x000fea0003800000 */
[----:B------:R-:W0:Y:S01]  /*02b0*/  LDC.64 R16, c[0x0][0x398] ;  /* 0x0000e600ff107b82 */ /* 0x000e220000000a00 */
[----:B------:R-:W-:Y:S01]  /*02c0*/  HFMA2 R13, -RZ, RZ, 0, 5.9604644775390625e-08 ;  /* 0x00000001ff0d7431 */ /* 0x000fe200000001ff */
[----:B------:R1:W-:Y:S04]  /*02d0*/  REDG.E.MIN.S32.STRONG.GPU desc[UR6][R18.64], R0 ;  /* 0x000000001200798e */ /* 0x0003e8000c92e306 */
[----:B0-----:R1:W-:Y:S02]  /*02e0*/  STG.E desc[UR6][R16.64], R13 ;  /* 0x0000000d10007986 */ /* 0x0013e4000c101906 */
.L_x_51:
[----:B------:R-:W-:Y:S05]  /*02f0*/  BSYNC.RECONVERGENT B1 ;  /* 0x0000000000017941 */ /* 0x000fea0003800200 */
.L_x_50:
[----:B-1----:R-:W2:Y:S04]  /*0300*/  LDG.E R13, desc[UR6][R14.64] ;  /* 0x000000060e0d7981 */ /* 0x002ea8000c1e1900 */
[----:B------:R-:W3:Y:S01]  /*0310*/  LDG.E.CONSTANT R17, desc[UR6][R10.64] ;  /* 0x000000060a117981 */ /* 0x000ee2000c1e9900 */
[----:B------:R-:W-:Y:S01]  /*0320*/  BSSY.RECONVERGENT B1, `(.L_x_52) ;  /* 0x0000008000017945 */ /* 0x000fe20003800200 */
[----:B--2---:R-:W-:Y:S01]  /*0330*/  ISETP.GE.AND P0, PT, R0, R13, PT ;  /* 0x0000000d0000720c */ /* 0x004fe20003f06270 */
[----:B---3--:R-:W-:-:S12]  /*0340*/  IMAD.WIDE R16, R17, 0x4, R2 ;  /* 0x0000000411107825 */ /* 0x008fd800078e0202 */
[----:B------:R-:W-:Y:S05]  /*0350*/  @P0 BRA `(.L_x_53) ;  /* 0x0000000000100947 */ /* 0x000fea0003800000 */
[----:B------:R-:W0:Y:S01]  /*0360*/  LDC.64 R18, c[0x0][0x398] ;  /* 0x0000e600ff127b82 */ /* 0x000e220000000a00 */
[----:B------:R-:W-:Y:S01]  /*0370*/  IMAD.MOV.U32 R13, RZ, RZ, 0x1 ;  /* 0x00000001ff0d7424 */ /* 0x000fe200078e00ff */
[----:B------:R1:W-:Y:S04]  /*0380*/  REDG.E.MIN.S32.STRONG.GPU desc[UR6][R14.64], R0 ;  /* 0x000000000e00798e */ /* 0x0003e8000c92e306 */
[----:B0-----:R1:W-:Y:S02]  /*0390*/  STG.E desc[UR6][R18.64], R13 ;  /* 0x0000000d12007986 */ /* 0x0013e4000c101906 */
.L_x_53:
[----:B------:R-:W-:Y:S05]  /*03a0*/  BSYNC.RECONVERGENT B1 ;  /* 0x0000000000017941 */ /* 0x000fea0003800200 */
.L_x_52:
[----:B-1----:R-:W2:Y:S04]  /*03b0*/  LDG.E R13, desc[UR6][R16.64] ;  /* 0x00000006100d7981 */ /* 0x002ea8000c1e1900 */
[----:B------:R-:W3:Y:S01]  /*03c0*/  LDG.E.CONSTANT R15, desc[UR6][R10.64+0x4] ;  /* 0x000004060a0f7981 */ /* 0x000ee2000c1e9900 */
[----:B------:R-:W-:Y:S01]  /*03d0*/  BSSY.RECONVERGENT B1, `(.L_x_54) ;  /* 0x0000008000017945 */ /* 0x000fe20003800200 */
[----:B--2---:R-:W-:Y:S01]  /*03e0*/  ISETP.GE.AND P0, PT, R0, R13, PT ;  /* 0x0000000d0000720c */ /* 0x004fe20003f06270 */
[----:B---3--:R-:W-:-:S12]  /*03f0*/  IMAD.WIDE R14, R15, 0x4, R2 ;  /* 0x000000040f0e7825 */ /* 0x008fd800078e0202 */
[----:B------:R-:W-:Y:S05]  /*0400*/  @P0 BRA `(.L_x_55) ;  /* 0x0000000000100947 */ /* 0x000fea0003800000 */
[----:B------:R-:W0:Y:S01]  /*0410*/  LDC.64 R10, c[0x0][0x398] ;  /* 0x0000e600ff0a7b82 */ /* 0x000e220000000a00 */
[----:B------:R-:W-:Y:S01]  /*0420*/  HFMA2 R13, -RZ, RZ, 0, 5.9604644775390625e-08 ;  /* 0x00000001ff0d7431 */ /* 0x000fe200000001ff */
[----:B------:R1:W-:Y:S04]  /*0430*/  REDG.E.MIN.S32.STRONG.GPU desc[UR6][R16.64], R0 ;  /* 0x000000001000798e */ /* 0x0003e8000c92e306 */
[----:B0-----:R1:W-:Y:S02]  /*0440*/  STG.E desc[UR6][R10.64], R13 ;  /* 0x0000000d0a007986 */ /* 0x0013e4000c101906 */
.L_x_55:
[----:B------:R-:W-:Y:S05]  /*0450*/  BSYNC.RECONVERGENT B1 ;  /* 0x0000000000017941 */ /* 0x000fea0003800200 */
.L_x_54:
[----:B-1----:R-:W2:Y:S01]  /*0460*/  LDG.E R11, desc[UR6][R14.64] ;  /* 0x000000060e0b7981 */ /* 0x002ea2000c1e1900 */
[----:B------:R-:W-:Y:S01]  /*0470*/  VIADD R12, R12, 0x4 ;  /* 0x000000040c0c7836 */ /* 0x000fe20000000000 */
[----:B------:R-:W-:Y:S04]  /*0480*/  BSSY.RECONVERGENT B1, `(.L_x_56) ;  /* 0x0000008000017945 */ /* 0x000fe80003800200 */
[----:B------:R-:W-:Y:S02]  /*0490*/  ISETP.NE.AND P1, PT, R12, RZ, PT ;  /* 0x000000ff0c00720c */ /* 0x000fe40003f25270 */
[----:B--2---:R-:W-:-:S13]  /*04a0*/  ISETP.GE.AND P0, PT, R0, R11, PT ;  /* 0x0000000b0000720c */ /* 0x004fda0003f06270 */
[----:B------:R-:W-:Y:S05]  /*04b0*/  @P0 BRA `(.L_x_57) ;  /* 0x0000000000100947 */ /* 0x000fea0003800000 */
[----:B------:R-:W0:Y:S01]  /*04c0*/  LDC.64 R10, c[0x0][0x398] ;  /* 0x0000e600ff0a7b82 */ /* 0x000e220000000a00 */
[----:B------:R-:W-:Y:S01]  /*04d0*/  HFMA2 R13, -RZ, RZ, 0, 5.9604644775390625e-08 ;  /* 0x00000001ff0d7431 */ /* 0x000fe200000001ff */
[----:B------:R1:W-:Y:S04]  /*04e0*/  REDG.E.MIN.S32.STRONG.GPU desc[UR6][R14.64], R0 ;  /* 0x000000000e00798e */ /* 0x0003e8000c92e306 */
[----:B0-----:R1:W-:Y:S02]  /*04f0*/  STG.E desc[UR6][R10.64], R13 ;  /* 0x0000000d0a007986 */ /* 0x0013e4000c101906 */
.L_x_57:
[----:B------:R-:W-:Y:S05]  /*0500*/  BSYNC.RECONVERGENT B1 ;  /* 0x0000000000017941 */ /* 0x000fea0003800200 */
.L_x_56:
[----:B------:R-:W-:Y:S01]  /*0510*/  VIADD R9, R9, 0x4 ;  /* 0x0000000409097836 */ /* 0x000fe20000000000 */
[----:B------:R-:W-:Y:S06]  /*0520*/  @P1 BRA `(.L_x_58) ;  /* 0xfffffffc003c1947 */ /* 0x000fec000383ffff */
.L_x_49:
[----:B------:R-:W-:Y:S05]  /*0530*/  BSYNC.RECONVERGENT B0 ;  /* 0x0000000000007941 */ /* 0x000fea0003800200 */
.L_x_48:
[----:B------:R-:W-:-:S13]  /*0540*/  ISETP.NE.AND P0, PT, R6, RZ, PT ;  /* 0x000000ff0600720c */ /* 0x000fda0003f05270 */
[----:B------:R-:W-:Y:S05]  /*0550*/  @!P0 EXIT ;  /* 0x000000000000894d */ /* 0x000fea0003800000 */
[----:B-1----:R-:W0:Y:S01]  /*0560*/  LDC.64 R10, c[0x0][0x390] ;  /* 0x0000e400ff0a7b82 */ /* 0x002e220000000a00 */
[----:B------:R-:W-:Y:S01]  /*0570*/  IADD3 R9, PT, PT, R8, R7, RZ ;  /* 0x0000000708097210 */ /* 0x000fe20007ffe0ff */
[----:B------:R-:W-:-:S06]  /*0580*/  IMAD.MOV R8, RZ, RZ, -R6 ;  /* 0x000000ffff087224 */ /* 0x000fcc00078e0a06 */
[----:B------:R-:W1:Y:S02]  /*0590*/  LDC.64 R4, c[0x0][0x388] ;  /* 0x0000e200ff047b82 */ /* 0x000e640000000a00 */
.L_x_61:
[----:B-1----:R-:W-:-:S06]  /*05a0*/  IMAD.WIDE R2, R9, 0x4, R4 ;  /* 0x0000000409027825 */ /* 0x002fcc00078e0204 */
[----:B------:R-:W0:Y:S02]  /*05b0*/  LDG.E.CONSTANT R3, desc[UR6][R2.64] ;  /* 0x0000000602037981 */ /* 0x000e24000c1e9900 */
[----:B0-----:R-:W-:-:S05]  /*05c0*/  IMAD.WIDE R6, R3, 0x4, R10 ;  /* 0x0000000403067825 */ /* 0x001fca00078e020a */
[----:B------:R-:W2:Y:S01]  /*05d0*/  LDG.E R13, desc[UR6][R6.64] ;  /* 0x00000006060d7981 */ /* 0x000ea2000c1e1900 */
[----:B------:R-:W-:Y:S01]  /*05e0*/  IADD3 R8, PT, PT, R8, 0x1, RZ ;  /* 0x0000000108087810 */ /* 0x000fe20007ffe0ff */
[----:B------:R-:W-:Y:S03]  /*05f0*/  BSSY.RECONVERGENT B0, `(.L_x_59) ;  /* 0x0000008000007945 */ /* 0x000fe60003800200 */
[----:B------:R-:W-:Y:S02]  /*0600*/  ISETP.NE.AND P1, PT, R8, RZ, PT ;  /* 0x000000ff0800720c */ /* 0x000fe40003f25270 */
[----:B--2--5:R-:W-:-:S13]  /*0610*/  ISETP.GE.AND P0, PT, R0, R13, PT ;  /* 0x0000000d0000720c */ /* 0x024fda0003f06270 */
[----:B------:R-:W-:Y:S05]  /*0620*/  @P0 BRA `(.L_x_60) ;  /* 0x0000000000100947 */ /* 0x000fea0003800000 */
[----:B------:R-:W0:Y:S01]  /*0630*/  LDC.64 R2, c[0x0][0x398] ;  /* 0x0000e600ff027b82 */ /* 0x000e220000000a00 */
[----:B------:R-:W-:Y:S01]  /*0640*/  IMAD.MOV.U32 R13, RZ, RZ, 0x1 ;  /* 0x00000001ff0d7424 */ /* 0x000fe200078e00ff */
[----:B------:R1:W-:Y:S04]  /*0650*/  REDG.E.MIN.S32.STRONG.GPU desc[UR6][R6.64], R0 ;  /* 0x000000000600798e */ /* 0x0003e8000c92e306 */
[----:B0-----:R1:W-:Y:S02]  /*0660*/  STG.E desc[UR6][R2.64], R13 ;  /* 0x0000000d02007986 */ /* 0x0013e4000c101906 */
.L_x_60:
[----:B------:R-:W-:Y:S05]  /*0670*/  BSYNC.RECONVERGENT B0 ;  /* 0x0000000000007941 */ /* 0x000fea0003800200 */
.L_x_59:
[----:B------:R-:W-:Y:S01]  /*0680*/  IADD3 R9, PT, PT, R9, 0x1, RZ ;  /* 0x0000000109097810 */ /* 0x000fe20007ffe0ff */
[----:B------:R-:W-:Y:S06]  /*0690*/  @P1 BRA `(.L_x_61) ;  /* 0xfffffffc00c01947 */ /* 0x000fec000383ffff */
[----:B------:R-:W-:Y:S05]  /*06a0*/  EXIT ;  /* 0x000000000000794d */ /* 0x000fea0003800000 */
.L_x_62:
        /* <DEDUP_REMOVED lines=13> */
.L_x_162:


//--------------------- .text.find_cluster_neighbors --------------------------
	.section	.text.find_cluster_neighbors,"ax",@progbits
	.align	128
        .global         find_cluster_neighbors
        .type           find_cluster_neighbors,@function
        .size           find_cluster_neighbors,(.L_x_163 - find_cluster_neighbors)
        .other          find_cluster_neighbors,@"STO_CUDA_ENTRY STV_DEFAULT"
find_cluster_neighbors:
.text.find_cluster_neighbors:
        /* <DEDUP_REMOVED lines=8> */
[----:B------:R-:W0:Y:S01]  /*0080*/  LDCU UR5, c[0x0][0x39c] ;  /* 0x00007380ff0577ac */ /* 0x000e220008000800 */
[----:B------:R-:W-:Y:S01]  /*0090*/  HFMA2 R5, -RZ, RZ, 0, 0 ;  /* 0x00000000ff057431 */ /* 0x000fe200000001ff */
[----:B------:R-:W1:Y:S01]  /*00a0*/  LDCU.64 UR6, c[0x0][0x358] ;  /* 0x00006b00ff0677ac */ /* 0x000e620008000a00 */
[----:B0-----:R-:W-:-:S04]  /*00b0*/  UISETP.LT.AND UP0, UPT, UR4, UR5, UPT ;  /* 0x000000050400728c */ /* 0x001fc8000bf01270 */
[----:B------:R-:W-:-:S04]  /*00c0*/  USEL UR4, UR4, UR5, UP0 ;  /* 0x0000000504047287 */ /* 0x000fc80008000000 */
[----:B------:R-:W-:-:S09]  /*00d0*/  UISETP.GE.AND UP0, UPT, UR4, 0x1, UPT ;  /* 0x000000010400788c */ /* 0x000fd2000bf06270 */
[----:B-1----:R-:W-:Y:S05]  /*00e0*/  BRA.U !UP0, `(.L_x_63) ;  /* 0x0000000108a07547 */ /* 0x002fea000b800000 */
[----:B------:R-:W0:Y:S01]  /*00f0*/  LDC.64 R8, c[0x0][0x380] ;  /* 0x0000e000ff087b82 */ /* 0x000e220000000a00 */
[----:B------:R-:W-:Y:S01]  /*0100*/  LEA R3, R0, R0, 0x1 ;  /* 0x0000000000037211 */ /* 0x000fe200078e08ff */
[----:B------:R-:W1:Y:S06]  /*0110*/  LDCU.64 UR4, c[0x0][0x398] ;  /* 0x00007300ff0477ac */ /* 0x000e6c0008000a00 */
[----:B------:R-:W2:Y:S01]  /*0120*/  LDC R12, c[0x0][0x3a0] ;  /* 0x0000e800ff0c7b82 */ /* 0x000ea20000000800 */
[----:B0-----:R-:W-:-:S07]  /*0130*/  IMAD.WIDE R8, R3, 0x4, R8 ;  /* 0x0000000403087825 */ /* 0x001fce00078e0208 */
[----:B------:R-:W0:Y:S01]  /*0140*/  LDC.64 R2, c[0x0][0x380] ;  /* 0x0000e000ff027b82 */ /* 0x000e220000000a00 */
[----:B------:R3:W5:Y:S04]  /*0150*/  LDG.E.CONSTANT R4, desc[UR6][R8.64] ;  /* 0x0000000608047981 */ /* 0x000768000c1e9900 */
[----:B------:R3:W5:Y:S04]  /*0160*/  LDG.E.CONSTANT R6, desc[UR6][R8.64+0x4] ;  /* 0x0000040608067981 */ /* 0x000768000c1e9900 */
[----:B------:R3:W5:Y:S01]  /*0170*/  LDG.E.CONSTANT R7, desc[UR6][R8.64+0x8] ;  /* 0x0000080608077981 */ /* 0x000762000c1e9900 */
[----:B------:R-:W-:Y:S01]  /*0180*/  BSSY.RECONVERGENT B0, `(.L_x_63) ;  /* 0x000001e000007945 */ /* 0x000fe20003800200 */
[----:B------:R-:W-:Y:S01]  /*0190*/  MOV R13, RZ ;  /* 0x000000ff000d7202 */ /* 0x000fe20000000f00 */
[----:B--2---:R-:W-:Y:S01]  /*01a0*/  FMUL R12, R12, R12 ;  /* 0x0000000c0c0c7220 */ /* 0x004fe20000400000 */
[----:B-1----:R-:W-:-:S07]  /*01b0*/  MOV R5, RZ ;  /* 0x000000ff00057202 */ /* 0x002fce0000000f00 */
.L_x_66:
[----:B------:R-:W-:Y:S01]  /*01c0*/  ISETP.NE.AND P0, PT, R13, R0, PT ;  /* 0x000000000d00720c */ /* 0x000fe20003f05270 */
[----:B------:R-:W-:-:S12]  /*01d0*/  BSSY.RECONVERGENT B1, `(.L_x_64) ;  /* 0x0000014000017945 */ /* 0x000fd80003800200 */
[----:B------:R-:W-:Y:S05]  /*01e0*/  @!P0 BRA `(.L_x_65) ;  /* 0x0000000000488947 */ /* 0x000fea0003800000 */
[----:B---3--:R-:W-:-:S05]  /*01f0*/  LEA R9, R13, R13, 0x1 ;  /* 0x0000000d0d097211 */ /* 0x008fca00078e08ff */
[----:B0-----:R-:W-:-:S05]  /*0200*/  IMAD.WIDE.U32 R8, R9, 0x4, R2 ;  /* 0x0000000409087825 */ /* 0x001fca00078e0002 */
[----:B------:R-:W2:Y:S04]  /*0210*/  LDG.E.CONSTANT R15, desc[UR6][R8.64+0x4] ;  /* 0x00000406080f7981 */ /* 0x000ea8000c1e9900 */
[----:B------:R-:W3:Y:S04]  /*0220*/  LDG.E.CONSTANT R11, desc[UR6][R8.64] ;  /* 0x00000006080b7981 */ /* 0x000ee8000c1e9900 */
[----:B------:R-:W4:Y:S01]  /*0230*/  LDG.E.CONSTANT R10, desc[UR6][R8.64+0x8] ;  /* 0x00000806080a7981 */ /* 0x000f22000c1e9900 */
[----:B--2--5:R-:W-:Y:S01]  /*0240*/  FADD R15, R6, -R15 ;  /* 0x8000000f060f7221 */ /* 0x024fe20000000000 */
[----:B---3--:R-:W-:-:S03]  /*0250*/  FADD R11, R4, -R11 ;  /* 0x8000000b040b7221 */ /* 0x008fc60000000000 */
[----:B------:R-:W-:Y:S01]  /*0260*/  FMUL R14, R15, R15 ;  /* 0x0000000f0f0e7220 */ /* 0x000fe20000400000 */
[----:B----4-:R-:W-:-:S03]  /*0270*/  FADD R10, R7, -R10 ;  /* 0x8000000a070a7221 */ /* 0x010fc60000000000 */
[----:B------:R-:W-:-:S04]  /*0280*/  FFMA R11, R11, R11, R14 ;  /* 0x0000000b0b0b7223 */ /* 0x000fc8000000000e */
[----:B------:R-:W-:-:S05]  /*0290*/  FFMA R11, R10, R10, R11 ;  /* 0x0000000a0a0b7223 */ /* 0x000fca000000000b */
[----:B------:R-:W-:-:S13]  /*02a0*/  FSETP.GEU.AND P0, PT, R11, R12, PT ;  /* 0x0000000c0b00720b */ /* 0x000fda0003f0e000 */
[----:B------:R-:W0:Y:S08]  /*02b0*/  @!P0 LDC R15, c[0x0][0x39c] ;  /* 0x0000e700ff0f8b82 */ /* 0x000e300000000800 */
[----:B------:R-:W1:Y:S01]  /*02c0*/  @!P0 LDC.64 R10, c[0x0][0x390] ;  /* 0x0000e400ff0a8b82 */ /* 0x000e620000000a00 */
[----:B0-----:R-:W-:Y:S01]  /*02d0*/  @!P0 IMAD R15, R0, R15, R5 ;  /* 0x0000000f000f8224 */ /* 0x001fe200078e0205 */
[----:B------:R-:W-:-:S03]  /*02e0*/  @!P0 IADD3 R5, PT, PT, R5, 0x1, RZ ;  /* 0x0000000105058810 */ /* 0x000fc60007ffe0ff */
[----:B-1----:R-:W-:-:S05]  /*02f0*/  @!P0 IMAD.WIDE R8, R15, 0x4, R10 ;  /* 0x000000040f088825 */ /* 0x002fca00078e020a */
[----:B------:R1:W-:Y:S02]  /*0300*/  @!P0 STG.E desc[UR6][R8.64], R13 ;  /* 0x0000000d08008986 */ /* 0x0003e4000c101906 */
.L_x_65:
[----:B------:R-:W-:Y:S05]  /*0310*/  BSYNC.RECONVERGENT B1 ;  /* 0x0000000000017941 */ /* 0x000fea0003800200 */
.L_x_64:
[----:B-1----:R-:W-:Y:S02]  /*0320*/  IADD3 R13, PT, PT, R13, 0x1, RZ ;  /* 0x000000010d0d7810 */ /* 0x002fe40007ffe0ff */
[----:B------:R-:W-:Y:S02]  /*0330*/  ISETP.LT.AND P1, PT, R5, UR5, PT ;  /* 0x0000000505007c0c */ /* 0x000fe4000bf21270 */
[----:B------:R-:W-:-:S13]  /*0340*/  ISETP.GE.AND P0, PT, R13, UR4, PT ;  /* 0x000000040d007c0c */ /* 0x000fda000bf06270 */
[----:B------:R-:W-:Y:S05]  /*0350*/  @!P0 BRA P1, `(.L_x_66) ;  /* 0xfffffffc00988947 */ /* 0x000fea000083ffff */
[----:B------:R-:W-:Y:S05]  /*0360*/  BSYNC.RECONVERGENT B0 ;  /* 0x0000000000007941 */ /* 0x000fea0003800200 */
.L_x_63:
[----:B0-----:R-:W0:Y:S02]  /*0370*/  LDC.64 R2, c[0x0][0x388] ;  /* 0x0000e200ff027b82 */ /* 0x001e240000000a00 */
[----:B0-----:R-:W-:-:S05]  /*0380*/  IMAD.WIDE R2, R0, 0x4, R2 ;  /* 0x0000000400027825 */ /* 0x001fca00078e0202 */
[----:B------:R-:W-:Y:S01]  /*0390*/  STG.E desc[UR6][R2.64], R5 ;  /* 0x0000000502007986 */ /* 0x000fe2000c101906 */
[----:B------:R-:W-:Y:S05]  /*03a0*/  EXIT ;  /* 0x000000000000794d */ /* 0x000fea0003800000 */
.L_x_67:
        /* <DEDUP_REMOVED lines=13> */
.L_x_163:


//--------------------- .text.probe_pairwise_distances --------------------------
	.section	.text.probe_pairwise_distances,"ax",@progbits
	.align	128
        .global         probe_pairwise_distances
        .type           probe_pairwise_distances,@function
        .size           probe_pairwise_distances,(.L_x_156 - probe_pairwise_distances)
        .other          probe_pairwise_distances,@"STO_CUDA_ENTRY STV_DEFAULT"
probe_pairwise_distances:
.text.probe_pairwise_distances:
[----:B------:R-:W-:Y:S01]  /*0000*/  LDC R1, c[0x0][0x37c] ;  /* 0x0000df00ff017b82 */ /* 0x000fe20000000800 */
[----:B------:R-:W0:Y:S07]  /*0010*/  S2R R0, SR_TID.X ;  /* 0x0000000000007919 */ /* 0x000e2e0000002100 */
[----:B------:R-:W0:Y:S01]  /*0020*/  LDC R3, c[0x0][0x360] ;  /* 0x0000d800ff037b82 */ /* 0x000e220000000800 */
[----:B------:R-:W1:Y:S01]  /*0030*/  LDCU UR6, c[0x0][0x390] ;  /* 0x00007200ff0677ac */ /* 0x000e620008000800 */
[----:B------:R-:W2:Y:S06]  /*0040*/  S2R R5, SR_TID.Y ;  /* 0x0000000000057919 */ /* 0x000eac0000002200 */
[----:B------:R-:W0:Y:S08]  /*0050*/  S2UR UR4, SR_CTAID.X ;  /* 0x00000000000479c3 */ /* 0x000e300000002500 */
[----:B------:R-:W2:Y:S08]  /*0060*/  S2UR UR5, SR_CTAID.Y ;  /* 0x00000000000579c3 */ /* 0x000eb00000002600 */
[----:B------:R-:W2:Y:S01]  /*0070*/  LDC R2, c[0x0][0x364] ;  /* 0x0000d900ff027b82 */ /* 0x000ea20000000800 */
[----:B0-----:R-:W-:-:S02]  /*0080*/  IMAD R3, R3, UR4, R0 ;  /* 0x0000000403037c24 */ /* 0x001fc4000f8e0200 */
[----:B--2---:R-:W-:-:S05]  /*0090*/  IMAD R2, R2, UR5, R5 ;  /* 0x0000000502027c24 */ /* 0x004fca000f8e0205 */
[----:B------:R-:W-:-:S04]  /*00a0*/  VIMNMX R0, PT, PT, R3, R2, !PT ;  /* 0x0000000203007248 */ /* 0x000fc80007fe0100 */
[----:B-1----:R-:W-:-:S04]  /*00b0*/  ISETP.GE.AND P0, PT, R0, UR6, PT ;  /* 0x0000000600007c0c */ /* 0x002fc8000bf06270 */
[----:B------:R-:W-:-:S13]  /*00c0*/  ISETP.LE.OR P0, PT, R2, R3, P0 ;  /* 0x000000030200720c */ /* 0x000fda0000703670 */
[----:B------:R-:W-:Y:S05]  /*00d0*/  @P0 EXIT ;  /* 0x000000000000094d */ /* 0x000fea0003800000 */
[----:B------:R-:W0:Y:S01]  /*00e0*/  LDC.64 R6, c[0x0][0x380] ;  /* 0x0000e000ff067b82 */ /* 0x000e220000000a00 */
[----:B------:R-:W1:Y:S01]  /*00f0*/  LDCU.64 UR4, c[0x0][0x358] ;  /* 0x00006b00ff0477ac */ /* 0x000e620008000a00 */
[----:B------:R-:W-:Y:S02]  /*0100*/  LEA R5, R3, R3, 0x1 ;  /* 0x0000000303057211 */ /* 0x000fe400078e08ff */
[----:B------:R-:W-:-:S03]  /*0110*/  LEA R9, R2, R2, 0x1 ;  /* 0x0000000202097211 */ /* 0x000fc600078e08ff */
[----:B0-----:R-:W-:-:S04]  /*0120*/  IMAD.WIDE R4, R5, 0x4, R6 ;  /* 0x0000000405047825 */ /* 0x001fc800078e0206 */
[----:B------:R-:W-:Y:S01]  /*0130*/  IMAD.WIDE.U32 R6, R9, 0x4, R6 ;  /* 0x0000000409067825 */ /* 0x000fe200078e0006 */
[----:B-1----:R-:W2:Y:S04]  /*0140*/  LDG.E.CONSTANT R8, desc[UR4][R4.64+0x4] ;  /* 0x0000040404087981 */ /* 0x002ea8000c1e9900 */
[----:B------:R-:W2:Y:S04]  /*0150*/  LDG.E.CONSTANT R11, desc[UR4][R6.64+0x4] ;  /* 0x00000404060b7981 */ /* 0x000ea8000c1e9900 */
[----:B------:R-:W3:Y:S04]  /*0160*/  LDG.E.CONSTANT R0, desc[UR4][R4.64] ;  /* 0x0000000404007981 */ /* 0x000ee8000c1e9900 */
[----:B------:R-:W3:Y:S04]  /*0170*/  LDG.E.CONSTANT R9, desc[UR4][R6.64] ;  /* 0x0000000406097981 */ /* 0x000ee8000c1e9900 */
[----:B------:R-:W4:Y:S04]  /*0180*/  LDG.E.CONSTANT R10, desc[UR4][R4.64+0x8] ;  /* 0x00000804040a7981 */ /* 0x000f28000c1e9900 */
[----:B------:R-:W4:Y:S01]  /*0190*/  LDG.E.CONSTANT R13, desc[UR4][R6.64+0x8] ;  /* 0x00000804060d7981 */ /* 0x000f22000c1e9900 */
[----:B------:R-:W-:Y:S01]  /*01a0*/  BSSY.RECONVERGENT B0, `(.L_x_68) ;  /* 0x0000012000007945 */ /* 0x000fe20003800200 */
[----:B--2---:R-:W-:Y:S01]  /*01b0*/  FADD R8, R8, -R11 ;  /* 0x8000000b08087221 */ /* 0x004fe20000000000 */
[----:B---3--:R-:W-:-:S03]  /*01c0*/  FADD R0, R0, -R9 ;  /* 0x8000000900007221 */ /* 0x008fc60000000000 */
[----:B------:R-:W-:-:S04]  /*01d0*/  FMUL R9, R8, R8 ;  /* 0x0000000808097220 */ /* 0x000fc80000400000 */
[----:B------:R-:W-:Y:S01]  /*01e0*/  FFMA R9, R0, R0, R9 ;  /* 0x0000000000097223 */ /* 0x000fe20000000009 */
[----:B----4-:R-:W-:-:S04]  /*01f0*/  FADD R10, R10, -R13 ;  /* 0x8000000d0a0a7221 */ /* 0x010fc80000000000 */
[----:B------:R-:W-:-:S04]  /*0200*/  FFMA R0, R10, R10, R9 ;  /* 0x0000000a0a007223 */ /* 0x000fc80000000009 */
[----:B------:R0:W1:Y:S01]  /*0210*/  MUFU.RSQ R9, R0 ;  /* 0x0000000000097308 */ /* 0x0000620000001400 */
[----:B------:R-:W-:-:S04]  /*0220*/  IADD3 R8, PT, PT, R0, -0xd000000, RZ ;  /* 0xf300000000087810 */ /* 0x000fc80007ffe0ff */
[----:B------:R-:W-:-:S13]  /*0230*/  ISETP.GT.U32.AND P0, PT, R8, 0x727fffff, PT ;  /* 0x727fffff0800780c */ /* 0x000fda0003f04070 */
[----:B01----:R-:W-:Y:S05]  /*0240*/  @!P0 BRA `(.L_x_69) ;  /* 0x00000000000c8947 */ /* 0x003fea0003800000 */
[----:B------:R-:W-:-:S07]  /*0250*/  MOV R9, 0x270 ;  /* 0x0000027000097802 */ /* 0x000fce0000000f00 */
[----:B------:R-:W-:Y:S05]  /*0260*/  CALL.REL.NOINC `($__internal_2_$__cuda_sm20_sqrt_rn_f32_slowpath) ;  /* 0x00000000003c7944 */ /* 0x000fea0003c00000 */
[----:B------:R-:W-:Y:S05]  /*0270*/  BRA `(.L_x_70) ;  /* 0x0000000000107947 */ /* 0x000fea0003800000 */
.L_x_69:
[----:B------:R-:W-:Y:S01]  /*0280*/  FMUL.FTZ R7, R0, R9 ;  /* 0x0000000900077220 */ /* 0x000fe20000410000 */
[----:B------:R-:W-:-:S03]  /*0290*/  FMUL.FTZ R9, R9, 0.5 ;  /* 0x3f00000009097820 */ /* 0x000fc60000410000 */
[----:B------:R-:W-:-:S04]  /*02a0*/  FFMA R0, -R7, R7, R0 ;  /* 0x0000000707007223 */ /* 0x000fc80000000100 */
[----:B------:R-:W-:-:S07]  /*02b0*/  FFMA R7, R0, R9, R7 ;  /* 0x0000000900077223 */ /* 0x000fce0000000007 */
.L_x_70:
[----:B------:R-:W-:Y:S05]  /*02c0*/  BSYNC.RECONVERGENT B0 ;  /* 0x0000000000007941 */ /* 0x000fea0003800200 */
.L_x_68:
[----:B------:R-:W0:Y:S01]  /*02d0*/  LDC.64 R4, c[0x0][0x388] ;  /* 0x0000e200ff047b82 */ /* 0x000e220000000a00 */
[----:B------:R-:W1:Y:S02]  /*02e0*/  LDCU UR6, c[0x0][0x390] ;  /* 0x00007200ff0677ac */ /* 0x000e640008000800 */
[----:B-1----:R-:W-:Y:S02]  /*02f0*/  IMAD R9, R3, UR6, R2 ;  /* 0x0000000603097c24 */ /* 0x002fe4000f8e0202 */
[----:B------:R-:W-:Y:S02]  /*0300*/  IMAD R11, R2, UR6, R3 ;  /* 0x00000006020b7c24 */ /* 0x000fe4000f8e0203 */
[----:B0-----:R-:W-:-:S04]  /*0310*/  IMAD.WIDE R2, R9, 0x4, R4 ;  /* 0x0000000409027825 */ /* 0x001fc800078e0204 */
[----:B------:R-:W-:Y:S01]  /*0320*/  IMAD.WIDE R4, R11, 0x4, R4 ;  /* 0x000000040b047825 */ /* 0x000fe200078e0204 */
[----:B------:R-:W-:Y:S04]  /*0330*/  STG.E desc[UR4][R2.64], R7 ;  /* 0x0000000702007986 */ /* 0x000fe8000c101904 */
[----:B------:R-:W-:Y:S01]  /*0340*/  STG.E desc[UR4][R4.64], R7 ;  /* 0x0000000704007986 */ /* 0x000fe2000c101904 */
[----:B------:R-:W-:Y:S05]  /*0350*/  EXIT ;  /* 0x000000000000794d */ /* 0x000fea0003800000 */
        .weak           $__internal_2_$__cuda_sm20_sqrt_rn_f32_slowpath
        .type           $__internal_2_$__cuda_sm20_sqrt_rn_f32_slowpath,@function
        .size           $__internal_2_$__cuda_sm20_sqrt_rn_f32_slowpath,(.L_x_156 - $__internal_2_$__cuda_sm20_sqrt_rn_f32_slowpath)
$__internal_2_$__cuda_sm20_sqrt_rn_f32_slowpath:
[----:B------:R-:W-:-:S13]  /*0360*/  LOP3.LUT P0, RZ, R0, 0x7fffffff, RZ, 0xc0, !PT ;  /* 0x7fffffff00ff7812 */ /* 0x000fda000780c0ff */
[----:B------:R-:W-:Y:S01]  /*0370*/  @!P0 MOV R4, R0 ;  /* 0x0000000000048202 */ /* 0x000fe20000000f00 */
[----:B------:R-:W-:Y:S06]  /*0380*/  @!P0 BRA `(.L_x_71) ;  /* 0x0000000000408947 */ /* 0x000fec0003800000 */
[----:B------:R-:W-:-:S13]  /*0390*/  FSETP.GEU.FTZ.AND P0, PT, R0, RZ, PT ;  /* 0x000000ff0000720b */ /* 0x000fda0003f1e000 */
[----:B------:R-:W-:Y:S01]  /*03a0*/  @!P0 MOV R4, 0x7fffffff ;  /* 0x7fffffff00048802 */ /* 0x000fe20000000f00 */
[----:B------:R-:W-:Y:S06]  /*03b0*/  @!P0 BRA `(.L_x_71) ;  /* 0x0000000000348947 */ /* 0x000fec0003800000 */
[----:B------:R-:W-:-:S13]  /*03c0*/  FSETP.GTU.FTZ.AND P0, PT, |R0|, +INF , PT ;  /* 0x7f8000000000780b */ /* 0x000fda0003f1c200 */
[----:B------:R-:W-:Y:S01]  /*03d0*/  @P0 FADD.FTZ R4, R0, 1 ;  /* 0x3f80000000040421 */ /* 0x000fe20000010000 */
[----:B------:R-:W-:Y:S06]  /*03e0*/  @P0 BRA `(.L_x_71) ;  /* 0x0000000000280947 */ /* 0x000fec0003800000 */
[----:B------:R-:W-:-:S13]  /*03f0*/  FSETP.NEU.FTZ.AND P0, PT, |R0|, +INF , PT ;  /* 0x7f8000000000780b */ /* 0x000fda0003f1d200 */
[----:B------:R-:W-:-:S04]  /*0400*/  @P0 FFMA R5, R0, 1.84467440737095516160e+19, RZ ;  /* 0x5f80000000050823 */ /* 0x000fc800000000ff */
[----:B------:R-:W0:Y:S02]  /*0410*/  @P0 MUFU.RSQ R4, R5 ;  /* 0x0000000500040308 */ /* 0x000e240000001400 */
[----:B0-----:R-:W-:Y:S01]  /*0420*/  @P0 FMUL.FTZ R6, R5, R4 ;  /* 0x0000000405060220 */ /* 0x001fe20000410000 */
[----:B------:R-:W-:Y:S01]  /*0430*/  @P0 FMUL.FTZ R8, R4, 0.5 ;  /* 0x3f00000004080820 */ /* 0x000fe20000410000 */
[----:B------:R-:W-:Y:S02]  /*0440*/  @!P0 MOV R4, R0 ;  /* 0x0000000000048202 */ /* 0x000fe40000000f00 */
[----:B------:R-:W-:-:S04]  /*0450*/  @P0 FADD.FTZ R7, -R6, -RZ ;  /* 0x800000ff06070221 */ /* 0x000fc80000010100 */
[----:B------:R-:W-:-:S04]  /*0460*/  @P0 FFMA R7, R6, R7, R5 ;  /* 0x0000000706070223 */ /* 0x000fc80000000005 */
[----:B------:R-:W-:-:S04]  /*0470*/  @P0 FFMA R7, R7, R8, R6 ;  /* 0x0000000807070223 */ /* 0x000fc80000000006 */
[----:B------:R-:W-:-:S07]  /*0480*/  @P0 FMUL.FTZ R4, R7, 2.3283064365386962891e-10 ;  /* 0x2f80000007040820 */ /* 0x000fce0000410000 */
.L_x_71:
[----:B------:R-:W-:Y:S01]  /*0490*/  HFMA2 R5, -RZ, RZ, 0, 0 ;  /* 0x00000000ff057431 */ /* 0x000fe200000001ff */
[----:B------:R-:W-:Y:S02]  /*04a0*/  MOV R7, R4 ;  /* 0x0000000400077202 */ /* 0x000fe40000000f00 */
[----:B------:R-:W-:-:S04]  /*04b0*/  MOV R4, R9 ;  /* 0x0000000900047202 */ /* 0x000fc80000000f00 */
[----:B------:R-:W-:Y:S05]  /*04c0*/  RET.REL.NODEC R4 `(probe_pairwise_distances) ;  /* 0xfffffff804cc7950 */ /* 0x000fea0003c3ffff */
.L_x_72:
        /* <DEDUP_REMOVED lines=11> */
.L_x_156:


//--------------------- .text.compact_favorable_probes --------------------------
	.section	.text.compact_favorable_probes,"ax",@progbits
	.align	128
        .global         compact_favorable_probes
        .type           compact_favorable_probes,@function
        .size           compact_favorable_probes,(.L_x_165 - compact_favorable_probes)
        .other          compact_favorable_probes,@"STO_CUDA_ENTRY STV_DEFAULT"
compact_favorable_probes:
.text.compact_favorable_probes:
        /* <DEDUP_REMOVED lines=12> */
[----:B--2---:R-:W-:-:S13]  /*00c0*/  ISETP.NE.AND P0, PT, R2, RZ, PT ;  /* 0x000000ff0200720c */ /* 0x004fda0003f05270 */
[----:B------:R-:W-:Y:S05]  /*00d0*/  @!P0 EXIT ;  /* 0x000000000000894d */ /* 0x000fea0003800000 */
[----:B------:R-:W0:Y:S08]  /*00e0*/  LDC.64 R2, c[0x0][0x398] ;  /* 0x0000e600ff027b82 */ /* 0x000e300000000a00 */
[----:B------:R-:W1:Y:S08]  /*00f0*/  LDC.64 R4, c[0x0][0x380] ;  /* 0x0000e000ff047b82 */ /* 0x000e700000000a00 */
[----:B------:R-:W2:Y:S01]  /*0100*/  LDC.64 R6, c[0x0][0x388] ;  /* 0x0000e200ff067b82 */ /* 0x000ea20000000a00 */
[C---:B------:R-:W-:Y:S01]  /*0110*/  LEA R11, R9.reuse, R9, 0x1 ;  /* 0x00000009090b7211 */ /* 0x040fe200078e08ff */
[----:B0-----:R-:W-:-:S05]  /*0120*/  IMAD.WIDE R2, R9, 0x4, R2 ;  /* 0x0000000409027825 */ /* 0x001fca00078e0202 */
[----:B------:R-:W3:Y:S01]  /*0130*/  LDG.E.CONSTANT R13, desc[UR4][R2.64] ;  /* 0x00000004020d7981 */ /* 0x000ee2000c1e9900 */
[----:B-1----:R-:W-:Y:S02]  /*0140*/  IMAD.WIDE R4, R11, 0x4, R4 ;  /* 0x000000040b047825 */ /* 0x002fe400078e0204 */
[----:B------:R-:W0:Y:S03]  /*0150*/  LDC.64 R10, c[0x0][0x3a8] ;  /* 0x0000ea00ff0a7b82 */ /* 0x000e260000000a00 */
[----:B------:R-:W4:Y:S01]  /*0160*/  LDG.E.CONSTANT R15, desc[UR4][R4.64] ;  /* 0x00000004040f7981 */ /* 0x000f22000c1e9900 */
[----:B--2---:R-:W-:-:S03]  /*0170*/  IMAD.WIDE R6, R9, 0x4, R6 ;  /* 0x0000000409067825 */ /* 0x004fc600078e0206 */
[----:B------:R-:W2:Y:S01]  /*0180*/  LDG.E.CONSTANT R19, desc[UR4][R4.64+0x4] ;  /* 0x0000040404137981 */ /* 0x000ea2000c1e9900 */
[----:B------:R-:W1:Y:S03]  /*0190*/  LDC.64 R8, c[0x0][0x3a0] ;  /* 0x0000e800ff087b82 */ /* 0x000e660000000a00 */
[----:B------:R-:W5:Y:S04]  /*01a0*/  LDG.E.CONSTANT R21, desc[UR4][R4.64+0x8] ;  /* 0x0000080404157981 */ /* 0x000f68000c1e9900 */
[----:B------:R-:W5:Y:S01]  /*01b0*/  LDG.E.CONSTANT R7, desc[UR4][R6.64] ;  /* 0x0000000406077981 */ /* 0x000f62000c1e9900 */
[----:B---3--:R-:W-:-:S05]  /*01c0*/  LEA R17, R13, R13, 0x1 ;  /* 0x0000000d0d117211 */ /* 0x008fca00078e08ff */
[----:B-1----:R-:W-:-:S04]  /*01d0*/  IMAD.WIDE R2, R17, 0x4, R8 ;  /* 0x0000000411027825 */ /* 0x002fc800078e0208 */
[----:B0-----:R-:W-:Y:S01]  /*01e0*/  IMAD.WIDE R8, R13, 0x4, R10 ;  /* 0x000000040d087825 */ /* 0x001fe200078e020a */
[----:B----4-:R-:W-:Y:S04]  /*01f0*/  STG.E desc[UR4][R2.64], R15 ;  /* 0x0000000f02007986 */ /* 0x010fe8000c101904 */
[----:B--2---:R-:W-:Y:S04]  /*0200*/  STG.E desc[UR4][R2.64+0x4], R19 ;  /* 0x0000041302007986 */ /* 0x004fe8000c101904 */
[----:B-----5:R-:W-:Y:S04]  /*0210*/  STG.E desc[UR4][R2.64+0x8], R21 ;  /* 0x0000081502007986 */ /* 0x020fe8000c101904 */
[----:B------:R-:W-:Y:S01]  /*0220*/  STG.E desc[UR4][R8.64], R7 ;  /* 0x0000000708007986 */ /* 0x000fe2000c101904 */
[----:B------:R-:W-:Y:S05]  /*0230*/  EXIT ;  /* 0x000000000000794d */ /* 0x000fea0003800000 */
.L_x_73:
        /* <DEDUP_REMOVED lines=12> */
.L_x_165:


//--------------------- .text.filter_favorable_probes --------------------------
	.section	.text.filter_favorable_probes,"ax",@progbits
	.align	128
        .global         filter_favorable_probes
        .type           filter_favorable_probes,@function
        .size           filter_favorable_probes,(.L_x_166 - filter_favorable_probes)
        .other          filter_favorable_probes,@"STO_CUDA_ENTRY STV_DEFAULT"
filter_favorable_probes:
.text.filter_favorable_probes:
        /* <DEDUP_REMOVED lines=11> */
[----:B0-----:R-:W-:-:S06]  /*00b0*/  IMAD.WIDE R2, R7, 0x4, R2 ;  /* 0x0000000407027825 */ /* 0x001fcc00078e0202 */
[----:B-1----:R-:W3:Y:S01]  /*00c0*/  LDG.E.CONSTANT R2, desc[UR4][R2.64] ;  /* 0x0000000402027981 */ /* 0x002ee2000c1e9900 */
[----:B------:R-:W-:Y:S01]  /*00d0*/  BSSY.RECONVERGENT B0, `(.L_x_74) ;  /* 0x000000a000007945 */ /* 0x000fe20003800200 */
[----:B------:R-:W-:Y:S01]  /*00e0*/  IMAD.MOV.U32 R9, RZ, RZ, RZ ;  /* 0x000000ffff097224 */ /* 0x000fe200078e00ff */
[----:B---3--:R-:W-:-:S13]  /*00f0*/  ISETP.NE.AND P0, PT, R2, RZ, PT ;  /* 0x000000ff0200720c */ /* 0x008fda0003f05270 */
[----:B--2---:R-:W-:Y:S05]  /*0100*/  @!P0 BRA `(.L_x_75) ;  /* 0x0000000000188947 */ /* 0x004fea0003800000 */
[----:B------:R-:W0:Y:S01]  /*0110*/  LDC.64 R2, c[0x0][0x380] ;  /* 0x0000e000ff027b82 */ /* 0x000e220000000a00 */
[----:B------:R-:W1:Y:S01]  /*0120*/  LDCU UR6, c[0x0][0x3a4] ;  /* 0x00007480ff0677ac */ /* 0x000e620008000800 */
[----:B0-----:R-:W-:-:S06]  /*0130*/  IMAD.WIDE R2, R7, 0x4, R2 ;  /* 0x0000000407027825 */ /* 0x001fcc00078e0202 */
[----:B------:R-:W1:Y:S02]  /*0140*/  LDG.E.CONSTANT R2, desc[UR4][R2.64] ;  /* 0x0000000402027981 */ /* 0x000e64000c1e9900 */
[----:B-1----:R-:W-:-:S04]  /*0150*/  FSETP.GEU.AND P0, PT, R2, UR6, PT ;  /* 0x0000000602007c0b */ /* 0x002fc8000bf0e000 */
[----:B------:R-:W-:-:S09]  /*0160*/  SEL R9, RZ, 0x1, P0 ;  /* 0x00000001ff097807 */ /* 0x000fd20000000000 */
.L_x_75:
[----:B------:R-:W-:Y:S05]  /*0170*/  BSYNC.RECONVERGENT B0 ;  /* 0x0000000000007941 */ /* 0x000fea0003800200 */
.L_x_74:
[----:B------:R-:W-:Y:S01]  /*0180*/  ISETP.NE.AND P0, PT, R9, RZ, PT ;  /* 0x000000ff0900720c */ /* 0x000fe20003f05270 */
[----:B------:R-:W-:-:S05]  /*0190*/  IMAD.WIDE R2, R7, 0x4, R4 ;  /* 0x0000000407027825 */ /* 0x000fca00078e0204 */
[----:B------:R0:W-:Y:S07]  /*01a0*/  STG.E desc[UR4][R2.64], R9 ;  /* 0x0000000902007986 */ /* 0x0001ee000c101904 */
[----:B------:R-:W-:Y:S05]  /*01b0*/  @!P0 EXIT ;  /* 0x000000000000894d */ /* 0x000fea0003800000 */
[----:B------:R-:W1:Y:S01]  /*01c0*/  S2R R0, SR_LANEID ;  /* 0x0000000000007919 */ /* 0x000e620000000000 */
[----:B0-----:R-:W0:Y:S01]  /*01d0*/  LDC.64 R2, c[0x0][0x398] ;  /* 0x0000e600ff027b82 */ /* 0x001e220000000a00 */
[----:B------:R-:W-:Y:S02]  /*01e0*/  VOTEU.ANY UR6, UPT, PT ;  /* 0x0000000000067886 */ /* 0x000fe400038e0100 */
[----:B------:R-:W-:Y:S02]  /*01f0*/  UFLO.U32 UR7, UR6 ;  /* 0x00000006000772bd */ /* 0x000fe400080e0000 */
[----:B------:R-:W0:Y:S04]  /*0200*/  POPC R5, UR6 ;  /* 0x0000000600057d09 */ /* 0x000e280008000000 */
[----:B-1----:R-:W-:-:S13]  /*0210*/  ISETP.EQ.U32.AND P0, PT, R0, UR7, PT ;  /* 0x0000000700007c0c */ /* 0x002fda000bf02070 */
[----:B0-----:R-:W-:Y:S01]  /*0220*/  @P0 REDG.E.ADD.STRONG.GPU desc[UR4][R2.64], R5 ;  /* 0x000000050200098e */ /* 0x001fe2000c12e104 */
[----:B------:R-:W-:Y:S05]  /*0230*/  EXIT ;  /* 0x000000000000794d */ /* 0x000fea0003800000 */
.L_x_76:
        /* <DEDUP_REMOVED lines=12> */
.L_x_166:


//--------------------- .text.score_probes        --------------------------
	.section	.text.score_probes,"ax",@progbits
	.align	128
        .global         score_probes
        .type           score_probes,@function
        .size           score_probes,(.L_x_158 - score_probes)
        .other          score_probes,@"STO_CUDA_ENTRY STV_DEFAULT"
score_probes:
.text.score_probes:
        /* <DEDUP_REMOVED lines=9> */
[----:B------:R-:W1:Y:S01]  /*0090*/  LDC.64 R2, c[0x0][0x380] ;  /* 0x0000e000ff027b82 */ /* 0x000e620000000a00 */
[----:B------:R-:W-:Y:S02]  /*00a0*/  IMAD R5, R7, 0x3, RZ ;  /* 0x0000000307057824 */ /* 0x000fe400078e02ff */
[----:B------:R-:W-:Y:S02]  /*00b0*/  HFMA2 R8, -RZ, RZ, 0, 5.9604644775390625e-08 ;  /* 0x00000001ff087431 */ /* 0x000fe400000001ff */
[----:B------:R-:W-:Y:S01]  /*00c0*/  IMAD.MOV.U32 R9, RZ, RZ, RZ ;  /* 0x000000ffff097224 */ /* 0x000fe200078e00ff */
[----:B------:R-:W-:Y:S01]  /*00d0*/  MOV R10, RZ ;  /* 0x000000ff000a7202 */ /* 0x000fe20000000f00 */
[----:B------:R-:W2:Y:S01]  /*00e0*/  LDCU.64 UR14, c[0x0][0x358] ;  /* 0x00006b00ff0e77ac */ /* 0x000ea20008000a00 */
[----:B0-----:R-:W-:Y:S01]  /*00f0*/  UISETP.GE.AND UP0, UPT, UR4, 0x1, UPT ;  /* 0x000000010400788c */ /* 0x001fe2000bf06270 */
[----:B-1----:R-:W-:-:S08]  /*0100*/  IMAD.WIDE R2, R5, 0x4, R2 ;  /* 0x0000000405027825 */ /* 0x002fd000078e0202 */
[----:B--2---:R-:W-:Y:S05]  /*0110*/  BRA.U !UP0, `(.L_x_77) ;  /* 0x0000001908487547 */ /* 0x004fea000b800000 */
[----:B------:R0:W5:Y:S04]  /*0120*/  LDG.E.CONSTANT R11, desc[UR14][R2.64] ;  /* 0x0000000e020b7981 */ /* 0x000168000c1e9900 */
[----:B------:R0:W5:Y:S04]  /*0130*/  LDG.E.CONSTANT R12, desc[UR14][R2.64+0x4] ;  /* 0x0000040e020c7981 */ /* 0x000168000c1e9900 */
[----:B------:R0:W5:Y:S01]  /*0140*/  LDG.E.CONSTANT R13, desc[UR14][R2.64+0x8] ;  /* 0x0000080e020d7981 */ /* 0x000162000c1e9900 */
[----:B------:R-:W1:Y:S01]  /*0150*/  S2UR UR6, SR_CgaCtaId ;  /* 0x00000000000679c3 */ /* 0x000e620000008800 */
[----:B------:R-:W-:Y:S01]  /*0160*/  UMOV UR4, 0x400 ;  /* 0x0000040000047882 */ /* 0x000fe20000000000 */
[----:B------:R-:W-:Y:S01]  /*0170*/  IMAD.MOV.U32 R10, RZ, RZ, RZ ;  /* 0x000000ffff0a7224 */ /* 0x000fe200078e00ff */
[----:B------:R-:W-:Y:S01]  /*0180*/  UIADD3 UR5, UPT, UPT, UR4, 0x80, URZ ;  /* 0x0000008004057890 */ /* 0x000fe2000fffe0ff */
[----:B------:R-:W-:Y:S01]  /*0190*/  MOV R8, 0x1 ;  /* 0x0000000100087802 */ /* 0x000fe20000000f00 */
[----:B------:R-:W-:Y:S01]  /*01a0*/  UIADD3 UR4, UPT, UPT, UR4, 0x200, URZ ;  /* 0x0000020004047890 */ /* 0x000fe2000fffe0ff */
[----:B------:R-:W-:Y:S01]  /*01b0*/  IMAD.MOV.U32 R9, RZ, RZ, RZ ;  /* 0x000000ffff097224 */ /* 0x000fe200078e00ff */
[----:B------:R-:W2:Y:S01]  /*01c0*/  LDCU UR16, c[0x0][0x3cc] ;  /* 0x00007980ff1077ac */ /* 0x000ea20008000800 */
[----:B------:R-:W3:Y:S01]  /*01d0*/  LDC R14, c[0x0][0x3d0] ;  /* 0x0000f400ff0e7b82 */ /* 0x000ee20000000800 */
[----:B-1----:R-:W-:-:S02]  /*01e0*/  ULEA UR5, UR6, UR5, 0x18 ;  /* 0x0000000506057291 */ /* 0x002fc4000f8ec0ff */
[----:B------:R-:W-:-:S04]  /*01f0*/  ULEA UR4, UR6, UR4, 0x18 ;  /* 0x0000000406047291 */ /* 0x000fc8000f8ec0ff */
[----:B------:R-:W-:Y:S01]  /*0200*/  LEA R15, R6, UR5, 0x2 ;  /* 0x00000005060f7c11 */ /* 0x000fe2000f8e10ff */
[----:B---3--:R-:W-:Y:S01]  /*0210*/  FMUL R14, R14, 332 ;  /* 0x43a600000e0e7820 */ /* 0x008fe20000400000 */
[----:B------:R-:W-:Y:S01]  /*0220*/  LEA R16, R6, UR4, 0x2 ;  /* 0x0000000406107c11 */ /* 0x000fe2000f8e10ff */
[----:B0-2---:R-:W-:-:S06]  /*0230*/  UMOV UR4, URZ ;  /* 0x000000ff00047c82 */ /* 0x005fcc0008000000 */
.L_x_115:
[----:B0-----:R-:W0:Y:S01]  /*0240*/  LDCU UR9, c[0x0][0x3cc] ;  /* 0x00007980ff0977ac */ /* 0x001e220008000800 */
[C---:B------:R-:W-:Y:S01]  /*0250*/  LOP3.LUT R0, R6.reuse, 0x1f, RZ, 0xc0, !PT ;  /* 0x0000001f06007812 */ /* 0x040fe200078ec0ff */
[----:B------:R-:W-:Y:S01]  /*0260*/  BSSY.RECONVERGENT B0, `(.L_x_78) ;  /* 0x0000024000007945 */ /* 0x000fe20003800200 */
[----:B------:R-:W-:Y:S01]  /*0270*/  ISETP.GT.U32.AND P0, PT, R6, 0x1f, PT ;  /* 0x0000001f0600780c */ /* 0x000fe20003f04070 */
[----:B------:R-:W-:Y:S01]  /*0280*/  UISETP.LT.AND UP0, UPT, UR16, 0x20, UPT ;  /* 0x000000201000788c */ /* 0x000fe2000bf01270 */
[----:B------:R-:W-:-:S03]  /*0290*/  IADD3 R21, PT, PT, R0, UR4, RZ ;  /* 0x0000000400157c10 */ /* 0x000fc6000fffe0ff */
[----:B------:R-:W-:-:S04]  /*02a0*/  USEL UR5, UR16, 0x20, UP0 ;  /* 0x0000002010057887 */ /* 0x000fc80008000000 */
[----:B------:R-:W-:-:S04]  /*02b0*/  UISETP.LT.AND UP0, UPT, UR5, 0x1, UPT ;  /* 0x000000010500788c */ /* 0x000fc8000bf01270 */
[----:B------:R-:W-:Y:S01]  /*02c0*/  USEL UR11, UR5, 0x1, !UP0 ;  /* 0x00000001050b7887 */ /* 0x000fe2000c000000 */
[----:B0-----:R-:W-:-:S13]  /*02d0*/  ISETP.GE.OR P0, PT, R21, UR9, P0 ;  /* 0x0000000915007c0c */ /* 0x001fda0008706670 */
[----:B------:R-:W-:Y:S05]  /*02e0*/  @P0 BRA `(.L_x_79) ;  /* 0x00000000006c0947 */ /* 0x000fea0003800000 */
[----:B------:R-:W0:Y:S01]  /*02f0*/  LDC.64 R2, c[0x0][0x388] ;  /* 0x0000e200ff027b82 */ /* 0x000e220000000a00 */
[----:B------:R-:W-:-:S07]  /*0300*/  IMAD R17, R21, 0x3, RZ ;  /* 0x0000000315117824 */ /* 0x000fce00078e02ff */
[----:B------:R-:W1:Y:S08]  /*0310*/  LDC.64 R18, c[0x0][0x390] ;  /* 0x0000e400ff127b82 */ /* 0x000e700000000a00 */
[----:B------:R-:W2:Y:S01]  /*0320*/  LDC.64 R4, c[0x0][0x398] ;  /* 0x0000e600ff047b82 */ /* 0x000ea20000000a00 */
[----:B0-----:R-:W-:-:S05]  /*0330*/  IMAD.WIDE.U32 R2, R17, 0x4, R2 ;  /* 0x0000000411027825 */ /* 0x001fca00078e0002 */
[----:B------:R-:W3:Y:S01]  /*0340*/  LDG.E.CONSTANT R0, desc[UR14][R2.64] ;  /* 0x0000000e02007981 */ /* 0x000ee2000c1e9900 */
[----:B-1----:R-:W-:-:S03]  /*0350*/  IMAD.WIDE.U32 R18, R21, 0x4, R18 ;  /* 0x0000000415127825 */ /* 0x002fc600078e0012 */
[----:B------:R-:W4:Y:S04]  /*0360*/  LDG.E.CONSTANT R20, desc[UR14][R2.64+0x4] ;  /* 0x0000040e02147981 */ /* 0x000f28000c1e9900 */
[----:B------:R-:W4:Y:S01]  /*0370*/  LDG.E.CONSTANT R18, desc[UR14][R18.64] ;  /* 0x0000000e12127981 */ /* 0x000f22000c1e9900 */
[----:B--2---:R-:W-:-:S03]  /*0380*/  IMAD.WIDE.U32 R4, R21, 0x4, R4 ;  /* 0x0000000415047825 */ /* 0x004fc600078e0004 */
[----:B------:R0:W2:Y:S04]  /*0390*/  LDG.E.CONSTANT R21, desc[UR14][R2.64+0x8] ;  /* 0x0000080e02157981 */ /* 0x0000a8000c1e9900 */
[----:B------:R-:W2:Y:S01]  /*03a0*/  LDG.E.CONSTANT R5, desc[UR14][R4.64] ;  /* 0x0000000e04057981 */ /* 0x000ea2000c1e9900 */
[----:B------:R-:W1:Y:S01]  /*03b0*/  S2UR UR8, SR_CgaCtaId ;  /* 0x00000000000879c3 */ /* 0x000e620000008800 */
[----:B------:R-:W-:Y:S02]  /*03c0*/  UMOV UR5, 0x400 ;  /* 0x0000040000057882 */ /* 0x000fe40000000000 */
[----:B------:R-:W-:Y:S02]  /*03d0*/  UIADD3 UR6, UPT, UPT, UR5, 0x100, URZ ;  /* 0x0000010005067890 */ /* 0x000fe4000fffe0ff */
[----:B------:R-:W-:-:S02]  /*03e0*/  UIADD3 UR7, UPT, UPT, UR5, 0x180, URZ ;  /* 0x0000018005077890 */ /* 0x000fc4000fffe0ff */
[----:B-1----:R-:W-:Y:S02]  /*03f0*/  ULEA UR5, UR8, UR5, 0x18 ;  /* 0x0000000508057291 */ /* 0x002fe4000f8ec0ff */
[----:B------:R-:W-:Y:S02]  /*0400*/  ULEA UR6, UR8, UR6, 0x18 ;  /* 0x0000000608067291 */ /* 0x000fe4000f8ec0ff */
[----:B------:R-:W-:Y:S02]  /*0410*/  ULEA UR7, UR8, UR7, 0x18 ;  /* 0x0000000708077291 */ /* 0x000fe4000f8ec0ff */
[C---:B------:R-:W-:Y:S02]  /*0420*/  LEA R17, R6.reuse, UR5, 0x2 ;  /* 0x0000000506117c11 */ /* 0x040fe4000f8e10ff */
[C---:B0-----:R-:W-:Y:S02]  /*0430*/  LEA R2, R6.reuse, UR6, 0x2 ;  /* 0x0000000606027c11 */ /* 0x041fe4000f8e10ff */
[----:B------:R-:W-:Y:S01]  /*0440*/  LEA R3, R6, UR7, 0x2 ;  /* 0x0000000706037c11 */ /* 0x000fe2000f8e10ff */
[----:B---3--:R0:W-:Y:S04]  /*0450*/  STS [R17], R0 ;  /* 0x0000000011007388 */ /* 0x0081e80000000800 */
[----:B----4-:R0:W-:Y:S04]  /*0460*/  STS [R15], R20 ;  /* 0x000000140f007388 */ /* 0x0101e80000000800 */
[----:B--2---:R0:W-:Y:S04]  /*0470*/  STS [R2], R21 ;  /* 0x0000001502007388 */ /* 0x0041e80000000800 */
[----:B------:R0:W-:Y:S04]  /*0480*/  STS [R3], R18 ;  /* 0x0000001203007388 */ /* 0x0001e80000000800 */
[----:B------:R0:W-:Y:S02]  /*0490*/  STS [R16], R5 ;  /* 0x0000000510007388 */ /* 0x0001e40000000800 */
.L_x_79:
[----:B------:R-:W-:Y:S05]  /*04a0*/  BSYNC.RECONVERGENT B0 ;  /* 0x0000000000007941 */ /* 0x000fea0003800200 */
.L_x_78:
[----:B------:R-:W-:Y:S01]  /*04b0*/  BAR.SYNC.DEFER_BLOCKING 0x0 ;  /* 0x0000000000007b1d */ /* 0x000fe20000010000 */
[----:B------:R-:W-:-:S09]  /*04c0*/  UISETP.GE.AND UP0, UPT, UR4, UR9, UPT ;  /* 0x000000090400728c */ /* 0x000fd2000bf06270 */
[----:B------:R-:W-:Y:S05]  /*04d0*/  BRA.U UP0, `(.L_x_80) ;  /* 0x0000001500407547 */ /* 0x000fea000b800000 */
[----:B------:R-:W-:Y:S01]  /*04e0*/  UISETP.GE.AND UP0, UPT, UR16, 0x2, UPT ;  /* 0x000000021000788c */ /* 0x000fe2000bf06270 */
[----:B------:R-:W-:-:S08]  /*04f0*/  UMOV UR5, URZ ;  /* 0x000000ff00057c82 */ /* 0x000fd00008000000 */
[----:B------:R-:W-:Y:S05]  /*0500*/  BRA.U !UP0, `(.L_x_81) ;  /* 0x0000000d085c7547 */ /* 0x000fea000b800000 */
[----:B------:R-:W1:Y:S01]  /*0510*/  S2UR UR7, SR_CgaCtaId ;  /* 0x00000000000779c3 */ /* 0x000e620000008800 */
[----:B------:R-:W-:Y:S01]  /*0520*/  UMOV UR6, 0x400 ;  /* 0x0000040000067882 */ /* 0x000fe20000000000 */
[----:B------:R-:W-:Y:S02]  /*0530*/  ULOP3.LUT UR5, UR11, 0x3e, URZ, 0xc0, !UPT ;  /* 0x0000003e0b057892 */ /* 0x000fe4000f8ec0ff */
[----:B------:R-:W-:Y:S02]  /*0540*/  UIADD3 UR9, UPT, UPT, UR6, 0x200, URZ ;  /* 0x0000020006097890 */ /* 0x000fe4000fffe0ff */
[----:B------:R-:W-:Y:S02]  /*0550*/  UIADD3 UR10, UPT, UPT, UR6, 0x80, URZ ;  /* 0x00000080060a7890 */ /* 0x000fe4000fffe0ff */
[----:B------:R-:W-:Y:S02]  /*0560*/  UIADD3 UR12, UPT, UPT, UR6, 0x180, URZ ;  /* 0x00000180060c7890 */ /* 0x000fe4000fffe0ff */
[----:B------:R-:W-:-:S02]  /*0570*/  UIADD3 UR13, UPT, UPT, UR6, 0x100, URZ ;  /* 0x00000100060d7890 */ /* 0x000fc4000fffe0ff */
[----:B------:R-:W-:Y:S02]  /*0580*/  UIADD3 UR17, UPT, UPT, -UR5, URZ, URZ ;  /* 0x000000ff05117290 */ /* 0x000fe4000fffe1ff */
[----:B-1----:R-:W-:Y:S02]  /*0590*/  ULEA UR8, UR7, UR6, 0x18 ;  /* 0x0000000607087291 */ /* 0x002fe4000f8ec0ff */
[----:B------:R-:W-:Y:S02]  /*05a0*/  ULEA UR9, UR7, UR9, 0x18 ;  /* 0x0000000907097291 */ /* 0x000fe4000f8ec0ff */
[----:B------:R-:W-:Y:S02]  /*05b0*/  ULEA UR10, UR7, UR10, 0x18 ;  /* 0x0000000a070a7291 */ /* 0x000fe4000f8ec0ff */
[----:B------:R-:W-:Y:S02]  /*05c0*/  ULEA UR12, UR7, UR12, 0x18 ;  /* 0x0000000c070c7291 */ /* 0x000fe4000f8ec0ff */
[----:B------:R-:W-:-:S02]  /*05d0*/  ULEA UR13, UR7, UR13, 0x18 ;  /* 0x0000000d070d7291 */ /* 0x000fc4000f8ec0ff */
[----:B------:R-:W-:Y:S02]  /*05e0*/  UIADD3 UR6, UPT, UPT, UR8, 0x4, URZ ;  /* 0x0000000408067890 */ /* 0x000fe4000fffe0ff */
[----:B------:R-:W-:Y:S02]  /*05f0*/  UIADD3 UR7, UPT, UPT, UR9, 0x4, URZ ;  /* 0x0000000409077890 */ /* 0x000fe4000fffe0ff */
[----:B------:R-:W-:Y:S02]  /*0600*/  UIADD3 UR8, UPT, UPT, UR10, 0x4, URZ ;  /* 0x000000040a087890 */ /* 0x000fe4000fffe0ff */
[----:B------:R-:W-:Y:S02]  /*0610*/  UIADD3 UR9, UPT, UPT, UR12, 0x4, URZ ;  /* 0x000000040c097890 */ /* 0x000fe4000fffe0ff */
[----:B------:R-:W-:-:S12]  /*0620*/  UIADD3 UR10, UPT, UPT, UR13, 0x4, URZ ;  /* 0x000000040d0a7890 */ /* 0x000fd8000fffe0ff */
.L_x_104:
[----:B0-----:R-:W0:Y:S01]  /*0630*/  LDS R3, [UR8+-0x4] ;  /* 0xfffffc08ff037984 */ /* 0x001e220008000800 */
[----:B------:R-:W-:Y:S03]  /*0640*/  BSSY.RECONVERGENT B0, `(.L_x_82) ;  /* 0x0000015000007945 */ /* 0x000fe60003800200 */
[----:B------:R-:W1:Y:S04]  /*0650*/  LDS R0, [UR6+-0x4] ;  /* 0xfffffc06ff007984 */ /* 0x000e680008000800 */
[----:B------:R-:W2:Y:S01]  /*0660*/  LDS R2, [UR10+-0x4] ;  /* 0xfffffc0aff027984 */ /* 0x000ea20008000800 */
[----:B0----5:R-:W-:Y:S01]  /*0670*/  FADD R3, R12, -R3 ;  /* 0x800000030c037221 */ /* 0x021fe20000000000 */
[----:B-1----:R-:W-:-:S03]  /*0680*/  FADD R0, R11, -R0 ;  /* 0x800000000b007221 */ /* 0x002fc60000000000 */
[----:B------:R-:W-:Y:S01]  /*0690*/  FMUL R3, R3, R3 ;  /* 0x0000000303037220 */ /* 0x000fe20000400000 */
[----:B--2---:R-:W-:-:S03]  /*06a0*/  FADD R2, R13, -R2 ;  /* 0x800000020d027221 */ /* 0x004fc60000000000 */
[----:B------:R-:W-:-:S04]  /*06b0*/  FFMA R3, R0, R0, R3 ;  /* 0x0000000000037223 */ /* 0x000fc80000000003 */
[----:B------:R-:W-:-:S04]  /*06c0*/  FFMA R3, R2, R2, R3 ;  /* 0x0000000202037223 */ /* 0x000fc80000000003 */
[----:B------:R0:W1:Y:S01]  /*06d0*/  MUFU.RSQ R0, R3 ;  /* 0x0000000300007308 */ /* 0x0000620000001400 */
[----:B------:R-:W-:-:S04]  /*06e0*/  IADD3 R2, PT, PT, R3, -0xd000000, RZ ;  /* 0xf300000003027810 */ /* 0x000fc80007ffe0ff */
[----:B------:R-:W-:-:S13]  /*06f0*/  ISETP.GT.U32.AND P0, PT, R2, 0x727fffff, PT ;  /* 0x727fffff0200780c */ /* 0x000fda0003f04070 */
[----:B01----:R-:W-:Y:S05]  /*0700*/  @!P0 BRA `(.L_x_83) ;  /* 0x0000000000108947 */ /* 0x003fea0003800000 */
[----:B------:R-:W-:Y:S01]  /*0710*/  IMAD.MOV.U32 R0, RZ, RZ, R3 ;  /* 0x000000ffff007224 */ /* 0x000fe200078e0003 */
[----:B------:R-:W-:-:S07]  /*0720*/  MOV R18, 0x740 ;  /* 0x0000074000127802 */ /* 0x000fce0000000f00 */
[----:B------:R-:W-:Y:S05]  /*0730*/  CALL.REL.NOINC `($__internal_3_$__cuda_sm20_sqrt_rn_f32_slowpath) ;  /* 0x0000001000fc7944 */ /* 0x000fea0003c00000 */
[----:B------:R-:W-:Y:S05]  /*0740*/  BRA `(.L_x_84) ;  /* 0x0000000000107947 */ /* 0x000fea0003800000 */
.L_x_83:
[----:B------:R-:W-:Y:S01]  /*0750*/  FMUL.FTZ R4, R3, R0 ;  /* 0x0000000003047220 */ /* 0x000fe20000410000 */
[----:B------:R-:W-:-:S03]  /*0760*/  FMUL.FTZ R0, R0, 0.5 ;  /* 0x3f00000000007820 */ /* 0x000fc60000410000 */
[----:B------:R-:W-:-:S04]  /*0770*/  FFMA R3, -R4, R4, R3 ;  /* 0x0000000404037223 */ /* 0x000fc80000000103 */
[----:B------:R-:W-:-:S07]  /*0780*/  FFMA R4, R3, R0, R4 ;  /* 0x0000000003047223 */ /* 0x000fce0000000004 */
.L_x_84:
[----:B------:R-:W-:Y:S05]  /*0790*/  BSYNC.RECONVERGENT B0 ;  /* 0x0000000000007941 */ /* 0x000fea0003800200 */
.L_x_82:
[C---:B------:R-:W-:Y:S01]  /*07a0*/  FSETP.GEU.AND P0, PT, R4.reuse, 10, PT ;  /* 0x412000000400780b */ /* 0x040fe20003f0e000 */
[----:B------:R-:W-:Y:S03]  /*07b0*/  BSSY.RECONVERGENT B0, `(.L_x_85) ;  /* 0x0000043000007945 */ /* 0x000fe60003800200 */
[----:B------:R-:W-:-:S13]  /*07c0*/  FSETP.LEU.OR P0, PT, R4, 0.10000000149011611938, P0 ;  /* 0x3dcccccd0400780b */ /* 0x000fda000070b400 */
[----:B------:R-:W-:Y:S05]  /*07d0*/  @P0 BRA `(.L_x_86) ;  /* 0x0000000400000947 */ /* 0x000fea0003800000 */
[----:B------:R-:W0:Y:S02]  /*07e0*/  LDS R3, [UR9+-0x4] ;  /* 0xfffffc09ff037984 */ /* 0x000e240008000800 */
[----:B0-----:R-:W-:-:S13]  /*07f0*/  ISETP.GT.AND P0, PT, R3, 0x1, PT ;  /* 0x000000010300780c */ /* 0x001fda0003f04270 */
[----:B------:R-:W-:Y:S05]  /*0800*/  @P0 BRA `(.L_x_87) ;  /* 0x0000000000200947 */ /* 0x000fea0003800000 */
[----:B------:R-:W-:Y:S01]  /*0810*/  VIMNMX.U32 R0, PT, PT, R3, 0x2, PT ;  /* 0x0000000203007848 */ /* 0x000fe20003fe0000 */
[----:B------:R-:W-:-:S03]  /*0820*/  HFMA2 R5, -RZ, RZ, 1.9619140625, -0.002735137939453125 ;  /* 0x3fd9999aff057431 */ /* 0x000fc600000001ff */
[----:B------:R-:W-:-:S04]  /*0830*/  SHF.L.U32 R0, R0, 0x2, RZ ;  /* 0x0000000200007819 */ /* 0x000fc800000006ff */
[----:B------:R-:W0:Y:S02]  /*0840*/  LDC R2, c[0x2][R0] ;  /* 0x0080000000027b82 */ /* 0x000e240000000800 */
[----:B0-----:R-:W-:-:S04]  /*0850*/  SHF.R.S32.HI R3, RZ, 0x1f, R2 ;  /* 0x0000001fff037819 */ /* 0x001fc80000011402 */
.L_x_129:
[----:B------:R-:W-:Y:S05]  /*0860*/  BRX R2 -0x870                                                           (*"BRANCH_TARGETS .L_x_88,.L_x_131,.L_x_132"*) ;  /* 0xfffffff402e47949 */ /* 0x000fea000383ffff */
.L_x_131:
[----:B------:R-:W-:Y:S01]  /*0870*/  IMAD.MOV.U32 R5, RZ, RZ, 0x3fd00000 ;  /* 0x3fd00000ff057424 */ /* 0x000fe200078e00ff */
[----:B------:R-:W-:Y:S06]  /*0880*/  BRA `(.L_x_88) ;  /* 0x0000000000347947 */ /* 0x000fec0003800000 */
.L_x_87:
[----:B------:R-:W-:-:S04]  /*0890*/  MOV R0, 0xfffffffe ;  /* 0xfffffffe00007802 */ /* 0x000fc80000000f00 */
[----:B------:R-:W-:-:S04]  /*08a0*/  VIADDMNMX.U32 R0, R3, R0, 0x3, PT ;  /* 0x0000000303007446 */ /* 0x000fc80003800000 */
[----:B------:R-:W-:-:S04]  /*08b0*/  SHF.L.U32 R0, R0, 0x2, RZ ;  /* 0x0000000200007819 */ /* 0x000fc800000006ff */
[----:B------:R-:W0:Y:S02]  /*08c0*/  LDC R2, c[0x2][R0+0xc] ;  /* 0x0080030000027b82 */ /* 0x000e240000000800 */
[----:B0-----:R-:W-:-:S04]  /*08d0*/  SHF.R.S32.HI R3, RZ, 0x1f, R2 ;  /* 0x0000001fff037819 */ /* 0x001fc80000011402 */
.L_x_133:
[----:B------:R-:W-:Y:S05]  /*08e0*/  BRX R2 -0x8f0                                                           (*"BRANCH_TARGETS .L_x_134,.L_x_135,.L_x_136,.L_x_132"*) ;  /* 0xfffffff402c47949 */ /* 0x000fea000383ffff */
.L_x_136:
[----:B------:R-:W-:Y:S01]  /*08f0*/  IMAD.MOV.U32 R5, RZ, RZ, 0x3fb9999a ;  /* 0x3fb9999aff057424 */ /* 0x000fe200078e00ff */
[----:B------:R-:W-:Y:S06]  /*0900*/  BRA `(.L_x_88) ;  /* 0x0000000000147947 */ /* 0x000fec0003800000 */
.L_x_134:
[----:B------:R-:W-:Y:S01]  /*0910*/  HFMA2 R5, -RZ, RZ, 1.951171875, 0.00109386444091796875 ;  /* 0x3fce147bff057431 */ /* 0x000fe200000001ff */
[----:B------:R-:W-:Y:S06]  /*0920*/  BRA `(.L_x_88) ;  /* 0x00000000000c7947 */ /* 0x000fec0003800000 */
.L_x_135:
[----:B------:R-:W-:Y:S01]  /*0930*/  MOV R5, 0x3fe00000 ;  /* 0x3fe0000000057802 */ /* 0x000fe20000000f00 */
[----:B------:R-:W-:Y:S06]  /*0940*/  BRA `(.L_x_88) ;  /* 0x0000000000047947 */ /* 0x000fec0003800000 */
.L_x_132:
[----:B------:R-:W-:-:S07]  /*0950*/  IMAD.MOV.U32 R5, RZ, RZ, 0x3fcccccd ;  /* 0x3fcccccdff057424 */ /* 0x000fce00078e00ff */
.L_x_88:
[----:B------:R-:W0:Y:S01]  /*0960*/  MUFU.RCP R3, R4 ;  /* 0x0000000400037308 */ /* 0x000e220000001000 */
[----:B------:R-:W-:Y:S07]  /*0970*/  BSSY.RECONVERGENT B1, `(.L_x_89) ;  /* 0x000000d000017945 */ /* 0x000fee0003800200 */
        /* <DEDUP_REMOVED lines=8> */
[----:B------:R-:W-:Y:S02]  /*0a00*/  MOV R3, R4 ;  /* 0x0000000400037202 */ /* 0x000fe40000000f00 */
[----:B------:R-:W-:-:S07]  /*0a10*/  MOV R2, 0xa30 ;  /* 0x00000a3000027802 */ /* 0x000fce0000000f00 */
[----:B------:R-:W-:Y:S05]  /*0a20*/  CALL.REL.NOINC `($__internal_4_$__cuda_sm3x_div_rn_noftz_f32_slowpath) ;  /* 0x00000010009c7944 */ /* 0x000fea0003c00000 */
[----:B------:R-:W-:-:S07]  /*0a30*/  IMAD.MOV.U32 R2, RZ, RZ, R0 ;  /* 0x000000ffff027224 */ /* 0x000fce00078e0000 */
.L_x_90:
[----:B------:R-:W-:Y:S05]  /*0a40*/  BSYNC.RECONVERGENT B1 ;  /* 0x0000000000017941 */ /* 0x000fea0003800200 */
.L_x_89:
[----:B------:R-:W0:Y:S01]  /*0a50*/  LDS R5, [UR7+-0x4] ;  /* 0xfffffc07ff057984 */ /* 0x000e220008000800 */
[----:B------:R-:W-:Y:S01]  /*0a60*/  FMUL R19, R4, 4 ;  /* 0x4080000004137820 */ /* 0x000fe20000400000 */
[-C--:B------:R-:W-:Y:S01]  /*0a70*/  FMUL R3, R2, R2.reuse ;  /* 0x0000000202037220 */ /* 0x080fe20000400000 */
[----:B------:R-:W-:Y:S02]  /*0a80*/  BSSY.RECONVERGENT B1, `(.L_x_91) ;  /* 0x0000014000017945 */ /* 0x000fe40003800200 */
[----:B------:R-:W1:Y:S01]  /*0a90*/  MUFU.RCP R17, R19 ;  /* 0x0000001300117308 */ /* 0x000e620000001000 */
[----:B------:R-:W-:-:S04]  /*0aa0*/  FMUL R3, R3, R2 ;  /* 0x0000000203037220 */ /* 0x000fc80000400000 */
[----:B------:R-:W-:-:S04]  /*0ab0*/  FMUL R3, R3, R2 ;  /* 0x0000000203037220 */ /* 0x000fc80000400000 */
[----:B------:R-:W-:-:S04]  /*0ac0*/  FMUL R3, R3, R2 ;  /* 0x0000000203037220 */ /* 0x000fc80000400000 */
[----:B------:R-:W-:Y:S01]  /*0ad0*/  FMUL R3, R3, R2 ;  /* 0x0000000203037220 */ /* 0x000fe20000400000 */
[----:B-1----:R-:W-:-:S03]  /*0ae0*/  FFMA R18, -R19, R17, 1 ;  /* 0x3f80000013127423 */ /* 0x002fc60000000111 */
[----:B------:R-:W-:Y:S01]  /*0af0*/  FFMA R2, R3, R3, -R3 ;  /* 0x0000000303027223 */ /* 0x000fe20000000803 */
[----:B------:R-:W-:-:S03]  /*0b00*/  FFMA R17, R17, R18, R17 ;  /* 0x0000001211117223 */ /* 0x000fc60000000011 */
[----:B------:R-:W-:Y:S01]  /*0b10*/  FFMA R9, R2, 0.40000000596046447754, R9 ;  /* 0x3ecccccd02097823 */ /* 0x000fe20000000009 */
[----:B0-----:R-:W-:-:S04]  /*0b20*/  FMUL R0, R14, R5 ;  /* 0x000000050e007220 */ /* 0x001fc80000400000 */
[----:B------:R-:W0:Y:S01]  /*0b30*/  FCHK P0, R0, R19 ;  /* 0x0000001300007302 */ /* 0x000e220000000000 */
[----:B------:R-:W-:-:S04]  /*0b40*/  FFMA R18, R0, R17, RZ ;  /* 0x0000001100127223 */ /* 0x000fc800000000ff */
[----:B------:R-:W-:-:S04]  /*0b50*/  FFMA R3, -R19, R18, R0 ;  /* 0x0000001213037223 */ /* 0x000fc80000000100 */
[----:B------:R-:W-:Y:S01]  /*0b60*/  FFMA R3, R17, R3, R18 ;  /* 0x0000000311037223 */ /* 0x000fe20000000012 */
[----:B0-----:R-:W-:Y:S06]  /*0b70*/  @!P0 BRA `(.L_x_92) ;  /* 0x0000000000108947 */ /* 0x001fec0003800000 */
[----:B------:R-:W-:Y:S02]  /*0b80*/  MOV R3, R19 ;  /* 0x0000001300037202 */ /* 0x000fe40000000f00 */
[----:B------:R-:W-:-:S07]  /*0b90*/  MOV R2, 0xbb0 ;  /* 0x00000bb000027802 */ /* 0x000fce0000000f00 */
[----:B------:R-:W-:Y:S05]  /*0ba0*/  CALL.REL.NOINC `($__internal_4_$__cuda_sm3x_div_rn_noftz_f32_slowpath) ;  /* 0x00000010003c7944 */ /* 0x000fea0003c00000 */
[----:B------:R-:W-:-:S07]  /*0bb0*/  MOV R3, R0 ;  /* 0x0000000000037202 */ /* 0x000fce0000000f00 */
.L_x_92:
[----:B------:R-:W-:Y:S05]  /*0bc0*/  BSYNC.RECONVERGENT B1 ;  /* 0x0000000000017941 */ /* 0x000fea0003800200 */
.L_x_91:
[----:B------:R-:W-:-:S07]  /*0bd0*/  FADD R10, R10, R3 ;  /* 0x000000030a0a7221 */ /* 0x000fce0000000000 */
.L_x_86:
[----:B------:R-:W-:Y:S05]  /*0be0*/  BSYNC.RECONVERGENT B0 ;  /* 0x0000000000007941 */ /* 0x000fea0003800200 */
.L_x_85:
[----:B------:R-:W0:Y:S01]  /*0bf0*/  LDS R3, [UR8] ;  /* 0x00000008ff037984 */ /* 0x000e220008000800 */
[----:B------:R-:W-:Y:S01]  /*0c00*/  BSSY.RECONVERGENT B0, `(.L_x_93) ;  /* 0x0000016000007945 */ /* 0x000fe20003800200 */
[----:B------:R-:W-:Y:S02]  /*0c10*/  FSETP.GEU.AND P1, PT, R4, 2, PT ;  /* 0x400000000400780b */ /* 0x000fe40003f2e000 */
[----:B------:R-:W1:Y:S04]  /*0c20*/  LDS R0, [UR6] ;  /* 0x00000006ff007984 */ /* 0x000e680008000800 */
[----:B------:R-:W2:Y:S01]  /*0c30*/  LDS R2, [UR10] ;  /* 0x0000000aff027984 */ /* 0x000ea20008000800 */
[----:B0-----:R-:W-:Y:S01]  /*0c40*/  FADD R3, R12, -R3 ;  /* 0x800000030c037221 */ /* 0x001fe20000000000 */
[----:B-1----:R-:W-:-:S03]  /*0c50*/  FADD R0, R11, -R0 ;  /* 0x800000000b007221 */ /* 0x002fc60000000000 */
[----:B------:R-:W-:Y:S01]  /*0c60*/  FMUL R3, R3, R3 ;  /* 0x0000000303037220 */ /* 0x000fe20000400000 */
[----:B--2---:R-:W-:-:S03]  /*0c70*/  FADD R2, R13, -R2 ;  /* 0x800000020d027221 */ /* 0x004fc60000000000 */
[----:B------:R-:W-:-:S04]  /*0c80*/  FFMA R3, R0, R0, R3 ;  /* 0x0000000000037223 */ /* 0x000fc80000000003 */
[----:B------:R-:W-:-:S04]  /*0c90*/  FFMA R3, R2, R2, R3 ;  /* 0x0000000202037223 */ /* 0x000fc80000000003 */
[----:B------:R-:W-:Y:S01]  /*0ca0*/  VIADD R2, R3, 0xf3000000 ;  /* 0xf300000003027836 */ /* 0x000fe20000000000 */
[----:B------:R0:W1:Y:S04]  /*0cb0*/  MUFU.RSQ R0, R3 ;  /* 0x0000000300007308 */ /* 0x0000680000001400 */
[----:B------:R-:W-:-:S13]  /*0cc0*/  ISETP.GT.U32.AND P0, PT, R2, 0x727fffff, PT ;  /* 0x727fffff0200780c */ /* 0x000fda0003f04070 */
[----:B01----:R-:W-:Y:S05]  /*0cd0*/  @!P0 BRA `(.L_x_94) ;  /* 0x0000000000108947 */ /* 0x003fea0003800000 */
[----:B------:R-:W-:Y:S02]  /*0ce0*/  MOV R0, R3 ;  /* 0x0000000300007202 */ /* 0x000fe40000000f00 */
[----:B------:R-:W-:-:S07]  /*0cf0*/  MOV R18, 0xd10 ;  /* 0x00000d1000127802 */ /* 0x000fce0000000f00 */
[----:B------:R-:W-:Y:S05]  /*0d00*/  CALL.REL.NOINC `($__internal_3_$__cuda_sm20_sqrt_rn_f32_slowpath) ;  /* 0x0000000c00887944 */ /* 0x000fea0003c00000 */
[----:B------:R-:W-:Y:S05]  /*0d10*/  BRA `(.L_x_95) ;  /* 0x0000000000107947 */ /* 0x000fea0003800000 */
.L_x_94:
[----:B------:R-:W-:Y:S01]  /*0d20*/  FMUL.FTZ R4, R3, R0 ;  /* 0x0000000003047220 */ /* 0x000fe20000410000 */
[----:B------:R-:W-:-:S03]  /*0d30*/  FMUL.FTZ R0, R0, 0.5 ;  /* 0x3f00000000007820 */ /* 0x000fc60000410000 */
[----:B------:R-:W-:-:S04]  /*0d40*/  FFMA R3, -R4, R4, R3 ;  /* 0x0000000404037223 */ /* 0x000fc80000000103 */
[----:B------:R-:W-:-:S07]  /*0d50*/  FFMA R4, R3, R0, R4 ;  /* 0x0000000003047223 */ /* 0x000fce0000000004 */
.L_x_95:
[----:B------:R-:W-:Y:S05]  /*0d60*/  BSYNC.RECONVERGENT B0 ;  /* 0x0000000000007941 */ /* 0x000fea0003800200 */
.L_x_93:
[C---:B------:R-:W-:Y:S01]  /*0d70*/  FSETP.GEU.AND P0, PT, R4.reuse, 10, PT ;  /* 0x412000000400780b */ /* 0x040fe20003f0e000 */
[----:B------:R-:W-:Y:S01]  /*0d80*/  BSSY.RECONVERGENT B0, `(.L_x_96) ;  /* 0x0000047000007945 */ /* 0x000fe20003800200 */
[C---:B------:R-:W-:Y:S02]  /*0d90*/  FSETP.GEU.AND P2, PT, R4.reuse, 2, PT ;  /* 0x400000000400780b */ /* 0x040fe40003f4e000 */
[----:B------:R-:W-:Y:S02]  /*0da0*/  FSETP.LEU.OR P0, PT, R4, 0.10000000149011611938, P0 ;  /* 0x3dcccccd0400780b */ /* 0x000fe4000070b400 */
[----:B------:R-:W-:-:S04]  /*0db0*/  SEL R8, R8, RZ, P2 ;  /* 0x000000ff08087207 */ /* 0x000fc80001000000 */
[----:B------:R-:W-:-:S07]  /*0dc0*/  SEL R8, R8, RZ, P1 ;  /* 0x000000ff08087207 */ /* 0x000fce0000800000 */
[----:B------:R-:W-:Y:S05]  /*0dd0*/  @P0 BRA `(.L_x_97) ;  /* 0x0000000400040947 */ /* 0x000fea0003800000 */
[----:B------:R-:W0:Y:S02]  /*0de0*/  LDS R5, [UR9] ;  /* 0x00000009ff057984 */ /* 0x000e240008000800 */
[----:B0-----:R-:W-:-:S13]  /*0df0*/  ISETP.GT.AND P0, PT, R5, 0x1, PT ;  /* 0x000000010500780c */ /* 0x001fda0003f04270 */
[----:B------:R-:W-:Y:S05]  /*0e00*/  @P0 BRA `(.L_x_98) ;  /* 0x0000000000200947 */ /* 0x000fea0003800000 */
[----:B------:R-:W-:Y:S01]  /*0e10*/  VIMNMX.U32 R0, PT, PT, R5, 0x2, PT ;  /* 0x0000000205007848 */ /* 0x000fe20003fe0000 */
[----:B------:R-:W-:-:S03]  /*0e20*/  IMAD.MOV.U32 R5, RZ, RZ, 0x3fd9999a ;  /* 0x3fd9999aff057424 */ /* 0x000fc600078e00ff */
[----:B------:R-:W-:-:S04]  /*0e30*/  SHF.L.U32 R0, R0, 0x2, RZ ;  /* 0x0000000200007819 */ /* 0x000fc800000006ff */
[----:B------:R-:W0:Y:S02]  /*0e40*/  LDC R2, c[0x2][R0+0x1c] ;  /* 0x0080070000027b82 */ /* 0x000e240000000800 */
[----:B0-----:R-:W-:-:S04]  /*0e50*/  SHF.R.S32.HI R3, RZ, 0x1f, R2 ;  /* 0x0000001fff037819 */ /* 0x001fc80000011402 */
.L_x_138:
[----:B------:R-:W-:Y:S05]  /*0e60*/  BRX R2 -0xe70                                                           (*"BRANCH_TARGETS .L_x_99,.L_x_140,.L_x_141"*) ;  /* 0xfffffff002647949 */ /* 0x000fea000383ffff */
.L_x_140:
[----:B------:R-:W-:Y:S01]  /*0e70*/  HFMA2 R5, -RZ, RZ, 1.953125, 0 ;  /* 0x3fd00000ff057431 */ /* 0x000fe200000001ff */
[----:B------:R-:W-:Y:S06]  /*0e80*/  BRA `(.L_x_99) ;  /* 0x0000000000387947 */ /* 0x000fec0003800000 */
.L_x_98:
[----:B------:R-:W-:-:S04]  /*0e90*/  MOV R0, 0xfffffffe ;  /* 0xfffffffe00007802 */ /* 0x000fc80000000f00 */
[----:B------:R-:W-:-:S05]  /*0ea0*/  VIADDMNMX.U32 R0, R5, R0, 0x2, PT ;  /* 0x0000000205007446 */ /* 0x000fca0003800000 */
[----:B------:R-:W-:-:S04]  /*0eb0*/  IMAD.SHL.U32 R0, R0, 0x4, RZ ;  /* 0x0000000400007824 */ /* 0x000fc800078e00ff */
[----:B------:R-:W0:Y:S02]  /*0ec0*/  LDC R2, c[0x2][R0+0x28] ;  /* 0x00800a0000027b82 */ /* 0x000e240000000800 */
[----:B0-----:R-:W-:-:S04]  /*0ed0*/  SHF.R.S32.HI R3, RZ, 0x1f, R2 ;  /* 0x0000001fff037819 */ /* 0x001fc80000011402 */
.L_x_142:
[----:B------:R-:W-:Y:S05]  /*0ee0*/  BRX R2 -0xef0                                                           (*"BRANCH_TARGETS .L_x_143,.L_x_144,.L_x_145"*) ;  /* 0xfffffff002447949 */ /* 0x000fea000383ffff */
.L_x_145:
[----:B------:R-:W-:-:S13]  /*0ef0*/  ISETP.NE.AND P0, PT, R5, 0x4, PT ;  /* 0x000000040500780c */ /* 0x000fda0003f05270 */
[----:B------:R-:W-:Y:S01]  /*0f00*/  @!P0 MOV R5, 0x3fb9999a ;  /* 0x3fb9999a00058802 */ /* 0x000fe20000000f00 */
[----:B------:R-:W-:Y:S06]  /*0f10*/  @!P0 BRA `(.L_x_99) ;  /* 0x0000000000148947 */ /* 0x000fec0003800000 */
.L_x_141:
[----:B------:R-:W-:Y:S01]  /*0f20*/  HFMA2 R5, -RZ, RZ, 1.94921875, -19.203125 ;  /* 0x3fcccccdff057431 */ /* 0x000fe200000001ff */
[----:B------:R-:W-:Y:S06]  /*0f30*/  BRA `(.L_x_99) ;  /* 0x00000000000c7947 */ /* 0x000fec0003800000 */
.L_x_144:
[----:B------:R-:W-:Y:S01]  /*0f40*/  IMAD.MOV.U32 R5, RZ, RZ, 0x3fe00000 ;  /* 0x3fe00000ff057424 */ /* 0x000fe200078e00ff */
[----:B------:R-:W-:Y:S06]  /*0f50*/  BRA `(.L_x_99) ;  /* 0x0000000000047947 */ /* 0x000fec0003800000 */
.L_x_143:
[----:B------:R-:W-:-:S07]  /*0f60*/  MOV R5, 0x3fce147b ;  /* 0x3fce147b00057802 */ /* 0x000fce0000000f00 */
.L_x_99:
        /* <DEDUP_REMOVED lines=9> */
[----:B------:R-:W-:Y:S01]  /*1000*/  MOV R0, R5 ;  /* 0x0000000500007202 */ /* 0x000fe20000000f00 */
[----:B------:R-:W-:Y:S01]  /*1010*/  IMAD.MOV.U32 R3, RZ, RZ, R4 ;  /* 0x000000ffff037224 */ /* 0x000fe200078e0004 */
[----:B------:R-:W-:-:S07]  /*1020*/  MOV R2, 0x1040 ;  /* 0x0000104000027802 */ /* 0x000fce0000000f00 */
[----:B------:R-:W-:Y:S05]  /*1030*/  CALL.REL.NOINC `($__internal_4_$__cuda_sm3x_div_rn_noftz_f32_slowpath) ;  /* 0x0000000c00187944 */ /* 0x000fea0003c00000 */
[----:B------:R-:W-:-:S07]  /*1040*/  MOV R2, R0 ;  /* 0x0000000000027202 */ /* 0x000fce0000000f00 */
.L_x_101:
[----:B------:R-:W-:Y:S05]  /*1050*/  BSYNC.RECONVERGENT B1 ;  /* 0x0000000000017941 */ /* 0x000fea0003800200 */
.L_x_100:
[----:B------:R-:W0:Y:S01]  /*1060*/  LDS R5, [UR7] ;  /* 0x00000007ff057984 */ /* 0x000e220008000800 */
        /* <DEDUP_REMOVED lines=21> */
[----:B------:R-:W-:-:S07]  /*11c0*/  IMAD.MOV.U32 R3, RZ, RZ, R0 ;  /* 0x000000ffff037224 */ /* 0x000fce00078e0000 */
.L_x_103:
[----:B------:R-:W-:Y:S05]  /*11d0*/  BSYNC.RECONVERGENT B1 ;  /* 0x0000000000017941 */ /* 0x000fea0003800200 */
.L_x_102:
[----:B------:R-:W-:-:S07]  /*11e0*/  FADD R10, R10, R3 ;  /* 0x000000030a0a7221 */ /* 0x000fce0000000000 */
.L_x_97:
[----:B------:R-:W-:Y:S05]  /*11f0*/  BSYNC.RECONVERGENT B0 ;  /* 0x0000000000007941 */ /* 0x000fea0003800200 */
.L_x_96:
[----:B------:R-:W-:Y:S02]  /*1200*/  UIADD3 UR17, UPT, UPT, UR17, 0x2, URZ ;  /* 0x0000000211117890 */ /* 0x000fe4000fffe0ff */
[----:B------:R-:W-:Y:S02]  /*1210*/  UIADD3 UR6, UPT, UPT, UR6, 0x8, URZ ;  /* 0x0000000806067890 */ /* 0x000fe4000fffe0ff */
[----:B------:R-:W-:Y:S02]  /*1220*/  UISETP.NE.AND UP0, UPT, UR17, URZ, UPT ;  /* 0x000000ff1100728c */ /* 0x000fe4000bf05270 */
[----:B------:R-:W-:Y:S02]  /*1230*/  UIADD3 UR7, UPT, UPT, UR7, 0x8, URZ ;  /* 0x0000000807077890 */ /* 0x000fe4000fffe0ff */
[----:B------:R-:W-:Y:S02]  /*1240*/  UIADD3 UR8, UPT, UPT, UR8, 0x8, URZ ;  /* 0x0000000808087890 */ /* 0x000fe4000fffe0ff */
[----:B------:R-:W-:-:S02]  /*1250*/  UIADD3 UR9, UPT, UPT, UR9, 0x8, URZ ;  /* 0x0000000809097890 */ /* 0x000fc4000fffe0ff */
[----:B------:R-:W-:Y:S01]  /*1260*/  UIADD3 UR10, UPT, UPT, UR10, 0x8, URZ ;  /* 0x000000080a0a7890 */ /* 0x000fe2000fffe0ff */
[----:B------:R-:W-:Y:S11]  /*1270*/  BRA.U UP0, `(.L_x_104) ;  /* 0xfffffff100ec7547 */ /* 0x000ff6000b83ffff */
.L_x_81:
[----:B------:R-:W-:-:S04]  /*1280*/  ULOP3.LUT UR6, UR11, 0x1, URZ, 0xc0, !UPT ;  /* 0x000000010b067892 */ /* 0x000fc8000f8ec0ff */
[----:B------:R-:W-:-:S09]  /*1290*/  UISETP.NE.U32.AND UP0, UPT, UR6, 0x1, UPT ;  /* 0x000000010600788c */ /* 0x000fd2000bf05070 */
[----:B------:R-:W-:Y:S05]  /*12a0*/  BRA.U UP0, `(.L_x_80) ;  /* 0x0000000500cc7547 */ /* 0x000fea000b800000 */
[----:B------:R-:W1:Y:S01]  /*12b0*/  S2UR UR8, SR_CgaCtaId ;  /* 0x00000000000879c3 */ /* 0x000e620000008800 */
[----:B------:R-:W-:Y:S01]  /*12c0*/  UMOV UR6, 0x400 ;  /* 0x0000040000067882 */ /* 0x000fe20000000000 */
[----:B------:R-:W-:Y:S01]  /*12d0*/  BSSY.RECONVERGENT B0, `(.L_x_105) ;  /* 0x000001e000007945 */ /* 0x000fe20003800200 */
[----:B------:R-:W-:Y:S02]  /*12e0*/  UIADD3 UR7, UPT, UPT, UR6, 0x80, URZ ;  /* 0x0000008006077890 */ /* 0x000fe4000fffe0ff */
[----:B------:R-:W-:Y:S02]  /*12f0*/  UIADD3 UR10, UPT, UPT, UR6, 0x100, URZ ;  /* 0x00000100060a7890 */ /* 0x000fe4000fffe0ff */
[----:B-1----:R-:W-:Y:S02]  /*1300*/  ULEA UR7, UR8, UR7, 0x18 ;  /* 0x0000000708077291 */ /* 0x002fe4000f8ec0ff */
[----:B------:R-:W-:Y:S02]  /*1310*/  ULEA UR9, UR8, UR6, 0x18 ;  /* 0x0000000608097291 */ /* 0x000fe4000f8ec0ff */
[----:B------:R-:W-:-:S02]  /*1320*/  ULEA UR7, UR5, UR7, 0x2 ;  /* 0x0000000705077291 */ /* 0x000fc4000f8e10ff */
[----:B------:R-:W-:Y:S02]  /*1330*/  ULEA UR6, UR5, UR9, 0x2 ;  /* 0x0000000905067291 */ /* 0x000fe4000f8e10ff */
[----:B------:R-:W-:-:S04]  /*1340*/  ULEA UR8, UR8, UR10, 0x18 ;  /* 0x0000000a08087291 */ /* 0x000fc8000f8ec0ff */
[----:B------:R-:W-:Y:S01]  /*1350*/  ULEA UR8, UR5, UR8, 0x2 ;  /* 0x0000000805087291 */ /* 0x000fe2000f8e10ff */
[----:B0-----:R-:W0:Y:S04]  /*1360*/  LDS R3, [UR7] ;  /* 0x00000007ff037984 */ /* 0x001e280008000800 */
[----:B------:R-:W1:Y:S04]  /*1370*/  LDS R0, [UR6] ;  /* 0x00000006ff007984 */ /* 0x000e680008000800 */
[----:B------:R-:W2:Y:S01]  /*1380*/  LDS R2, [UR8] ;  /* 0x00000008ff027984 */ /* 0x000ea20008000800 */
        /* <DEDUP_REMOVED lines=10> */
[----:B------:R-:W-:Y:S02]  /*1430*/  MOV R0, R3 ;  /* 0x0000000300007202 */ /* 0x000fe40000000f00 */
[----:B------:R-:W-:-:S07]  /*1440*/  MOV R18, 0x1460 ;  /* 0x0000146000127802 */ /* 0x000fce0000000f00 */
[----:B------:R-:W-:Y:S05]  /*1450*/  CALL.REL.NOINC `($__internal_3_$__cuda_sm20_sqrt_rn_f32_slowpath) ;  /* 0x0000000400b47944 */ /* 0x000fea0003c00000 */
[----:B------:R-:W-:Y:S05]  /*1460*/  BRA `(.L_x_107) ;  /* 0x0000000000107947 */ /* 0x000fea0003800000 */
.L_x_106:
[----:B------:R-:W-:Y:S01]  /*1470*/  FMUL.FTZ R4, R3, R0 ;  /* 0x0000000003047220 */ /* 0x000fe20000410000 */
[----:B------:R-:W-:-:S03]  /*1480*/  FMUL.FTZ R0, R0, 0.5 ;  /* 0x3f00000000007820 */ /* 0x000fc60000410000 */
[----:B------:R-:W-:-:S04]  /*1490*/  FFMA R3, -R4, R4, R3 ;  /* 0x0000000404037223 */ /* 0x000fc80000000103 */
[----:B------:R-:W-:-:S07]  /*14a0*/  FFMA R4, R3, R0, R4 ;  /* 0x0000000003047223 */ /* 0x000fce0000000004 */
.L_x_107:
[----:B------:R-:W-:Y:S05]  /*14b0*/  BSYNC.RECONVERGENT B0 ;  /* 0x0000000000007941 */ /* 0x000fea0003800200 */
.L_x_105:
[C---:B------:R-:W-:Y:S01]  /*14c0*/  FSETP.GEU.AND P0, PT, R4.reuse, 10, PT ;  /* 0x412000000400780b */ /* 0x040fe20003f0e000 */
[----:B------:R-:W-:Y:S01]  /*14d0*/  BSSY.RECONVERGENT B0, `(.L_x_80) ;  /* 0x0000050000007945 */ /* 0x000fe20003800200 */
[C---:B------:R-:W-:Y:S02]  /*14e0*/  FSETP.GEU.AND P1, PT, R4.reuse, 2, PT ;  /* 0x400000000400780b */ /* 0x040fe40003f2e000 */
[----:B------:R-:W-:Y:S02]  /*14f0*/  FSETP.LEU.OR P0, PT, R4, 0.10000000149011611938, P0 ;  /* 0x3dcccccd0400780b */ /* 0x000fe4000070b400 */
[----:B------:R-:W-:-:S11]  /*1500*/  SEL R8, R8, RZ, P1 ;  /* 0x000000ff08087207 */ /* 0x000fd60000800000 */
[----:B------:R-:W-:Y:S05]  /*1510*/  @P0 BRA `(.L_x_108) ;  /* 0x00000004002c0947 */ /* 0x000fea0003800000 */
[----:B------:R-:W0:Y:S01]  /*1520*/  S2UR UR7, SR_CgaCtaId ;  /* 0x00000000000779c3 */ /* 0x000e220000008800 */
[----:B------:R-:W-:Y:S02]  /*1530*/  UMOV UR6, 0x400 ;  /* 0x0000040000067882 */ /* 0x000fe40000000000 */
[----:B------:R-:W-:-:S04]  /*1540*/  UIADD3 UR6, UPT, UPT, UR6, 0x180, URZ ;  /* 0x0000018006067890 */ /* 0x000fc8000fffe0ff */
[----:B0-----:R-:W-:-:S04]  /*1550*/  ULEA UR6, UR7, UR6, 0x18 ;  /* 0x0000000607067291 */ /* 0x001fc8000f8ec0ff */
[----:B------:R-:W-:-:S09]  /*1560*/  ULEA UR6, UR5, UR6, 0x2 ;  /* 0x0000000605067291 */ /* 0x000fd2000f8e10ff */
[----:B------:R-:W0:Y:S02]  /*1570*/  LDS R5, [UR6] ;  /* 0x00000006ff057984 */ /* 0x000e240008000800 */
[----:B0-----:R-:W-:-:S13]  /*1580*/  ISETP.GT.AND P0, PT, R5, 0x1, PT ;  /* 0x000000010500780c */ /* 0x001fda0003f04270 */
[----:B------:R-:W-:Y:S05]  /*1590*/  @P0 BRA `(.L_x_109) ;  /* 0x0000000000200947 */ /* 0x000fea0003800000 */
[----:B------:R-:W-:Y:S01]  /*15a0*/  VIMNMX.U32 R0, PT, PT, R5, 0x2, PT ;  /* 0x0000000205007848 */ /* 0x000fe20003fe0000 */
[----:B------:R-:W-:-:S04]  /*15b0*/  HFMA2 R5, -RZ, RZ, 1.9619140625, -0.002735137939453125 ;  /* 0x3fd9999aff057431 */ /* 0x000fc800000001ff */
[----:B------:R-:W-:-:S04]  /*15c0*/  IMAD.SHL.U32 R0, R0, 0x4, RZ ;  /* 0x0000000400007824 */ /* 0x000fc800078e00ff */
[----:B------:R-:W0:Y:S02]  /*15d0*/  LDC R2, c[0x2][R0+0x34] ;  /* 0x00800d0000027b82 */ /* 0x000e240000000800 */
[----:B0-----:R-:W-:-:S04]  /*15e0*/  SHF.R.S32.HI R3, RZ, 0x1f, R2 ;  /* 0x0000001fff037819 */ /* 0x001fc80000011402 */
.L_x_146:
[----:B------:R-:W-:Y:S05]  /*15f0*/  BRX R2 -0x1600                                                          (*"BRANCH_TARGETS .L_x_110,.L_x_148,.L_x_149"*) ;  /* 0xffffffe802807949 */ /* 0x000fea000383ffff */
.L_x_148:
[----:B------:R-:W-:Y:S01]  /*1600*/  MOV R5, 0x3fd00000 ;  /* 0x3fd0000000057802 */ /* 0x000fe20000000f00 */
[----:B------:R-:W-:Y:S06]  /*1610*/  BRA `(.L_x_110) ;  /* 0x0000000000387947 */ /* 0x000fec0003800000 */
.L_x_109:
[----:B------:R-:W-:-:S05]  /*1620*/  IMAD.MOV.U32 R0, RZ, RZ, -0x2 ;  /* 0xfffffffeff007424 */ /* 0x000fca00078e00ff */
[----:B------:R-:W-:-:S04]  /*1630*/  VIADDMNMX.U32 R0, R5, R0, 0x2, PT ;  /* 0x0000000205007446 */ /* 0x000fc80003800000 */
[----:B------:R-:W-:-:S04]  /*1640*/  SHF.L.U32 R0, R0, 0x2, RZ ;  /* 0x0000000200007819 */ /* 0x000fc800000006ff */
[----:B------:R-:W0:Y:S02]  /*1650*/  LDC R2, c[0x2][R0+0x40] ;  /* 0x0080100000027b82 */ /* 0x000e240000000800 */
[----:B0-----:R-:W-:-:S04]  /*1660*/  SHF.R.S32.HI R3, RZ, 0x1f, R2 ;  /* 0x0000001fff037819 */ /* 0x001fc80000011402 */
.L_x_150:
[----:B------:R-:W-:Y:S05]  /*1670*/  BRX R2 -0x1680                                                          (*"BRANCH_TARGETS .L_x_151,.L_x_152,.L_x_153"*) ;  /* 0xffffffe802607949 */ /* 0x000fea000383ffff */
.L_x_153:
[----:B------:R-:W-:-:S13]  /*1680*/  ISETP.NE.AND P0, PT, R5, 0x4, PT ;  /* 0x000000040500780c */ /* 0x000fda0003f05270 */
[----:B------:R-:W-:Y:S01]  /*1690*/  @!P0 MOV R5, 0x3fb9999a ;  /* 0x3fb9999a00058802 */ /* 0x000fe20000000f00 */
[----:B------:R-:W-:Y:S06]  /*16a0*/  @!P0 BRA `(.L_x_110) ;  /* 0x0000000000148947 */ /* 0x000fec0003800000 */
.L_x_149:
[----:B------:R-:W-:Y:S01]  /*16b0*/  IMAD.MOV.U32 R5, RZ, RZ, 0x3fcccccd ;  /* 0x3fcccccdff057424 */ /* 0x000fe200078e00ff */
[----:B------:R-:W-:Y:S06]  /*16c0*/  BRA `(.L_x_110) ;  /* 0x00000000000c7947 */ /* 0x000fec0003800000 */
.L_x_152:
[----:B------:R-:W-:Y:S01]  /*16d0*/  HFMA2 R5, -RZ, RZ, 1.96875, 0 ;  /* 0x3fe00000ff057431 */ /* 0x000fe200000001ff */
[----:B------:R-:W-:Y:S06]  /*16e0*/  BRA `(.L_x_110) ;  /* 0x0000000000047947 */ /* 0x000fec0003800000 */
.L_x_151:
[----:B------:R-:W-:-:S07]  /*16f0*/  MOV R5, 0x3fce147b ;  /* 0x3fce147b00057802 */ /* 0x000fce0000000f00 */
.L_x_110:
        /* <DEDUP_REMOVED lines=9> */
[----:B------:R-:W-:Y:S01]  /*1790*/  IMAD.MOV.U32 R0, RZ, RZ, R5 ;  /* 0x000000ffff007224 */ /* 0x000fe200078e0005 */
[----:B------:R-:W-:Y:S02]  /*17a0*/  MOV R3, R4 ;  /* 0x0000000400037202 */ /* 0x000fe40000000f00 */
[----:B------:R-:W-:-:S07]  /*17b0*/  MOV R2, 0x17d0 ;  /* 0x000017d000027802 */ /* 0x000fce0000000f00 */
[----:B------:R-:W-:Y:S05]  /*17c0*/  CALL.REL.NOINC `($__internal_4_$__cuda_sm3x_div_rn_noftz_f32_slowpath) ;  /* 0x0000000400347944 */ /* 0x000fea0003c00000 */
[----:B------:R-:W-:-:S07]  /*17d0*/  MOV R2, R0 ;  /* 0x0000000000027202 */ /* 0x000fce0000000f00 */
.L_x_112:
[----:B------:R-:W-:Y:S05]  /*17e0*/  BSYNC.RECONVERGENT B1 ;  /* 0x0000000000017941 */ /* 0x000fea0003800200 */
.L_x_111:
[----:B------:R-:W0:Y:S01]  /*17f0*/  S2UR UR7, SR_CgaCtaId ;  /* 0x00000000000779c3 */ /* 0x000e220000008800 */
[----:B------:R-:W-:Y:S01]  /*1800*/  UMOV UR6, 0x400 ;  /* 0x0000040000067882 */ /* 0x000fe20000000000 */
[----:B------:R-:W-:Y:S01]  /*1810*/  FMUL R19, R4, 4 ;  /* 0x4080000004137820 */ /* 0x000fe20000400000 */
[----:B------:R-:W-:Y:S01]  /*1820*/  UIADD3 UR6, UPT, UPT, UR6, 0x200, URZ ;  /* 0x0000020006067890 */ /* 0x000fe2000fffe0ff */
[-C--:B------:R-:W-:Y:S01]  /*1830*/  FMUL R3, R2, R2.reuse ;  /* 0x0000000202037220 */ /* 0x080fe20000400000 */
[----:B------:R-:W-:Y:S01]  /*1840*/  BSSY.RECONVERGENT B1, `(.L_x_113) ;  /* 0x0000017000017945 */ /* 0x000fe20003800200 */
[----:B------:R-:W1:Y:S02]  /*1850*/  MUFU.RCP R4, R19 ;  /* 0x0000001300047308 */ /* 0x000e640000001000 */
[----:B------:R-:W-:-:S04]  /*1860*/  FMUL R3, R3, R2 ;  /* 0x0000000203037220 */ /* 0x000fc80000400000 */
[----:B------:R-:W-:-:S04]  /*1870*/  FMUL R3, R3, R2 ;  /* 0x0000000203037220 */ /* 0x000fc80000400000 */
[----:B------:R-:W-:-:S04]  /*1880*/  FMUL R3, R3, R2 ;  /* 0x0000000203037220 */ /* 0x000fc80000400000 */
[----:B------:R-:W-:Y:S01]  /*1890*/  FMUL R3, R3, R2 ;  /* 0x0000000203037220 */ /* 0x000fe20000400000 */
[----:B-1----:R-:W-:Y:S01]  /*18a0*/  FFMA R17, -R19, R4, 1 ;  /* 0x3f80000013117423 */ /* 0x002fe20000000104 */
[----:B0-----:R-:W-:Y:S02]  /*18b0*/  ULEA UR6, UR7, UR6, 0x18 ;  /* 0x0000000607067291 */ /* 0x001fe4000f8ec0ff */
[----:B------:R-:W-:Y:S01]  /*18c0*/  FFMA R2, R3, R3, -R3 ;  /* 0x0000000303027223 */ /* 0x000fe20000000803 */
[----:B------:R-:W-:Y:S01]  /*18d0*/  FFMA R17, R4, R17, R4 ;  /* 0x0000001104117223 */ /* 0x000fe20000000004 */
[----:B------:R-:W-:Y:S02]  /*18e0*/  ULEA UR6, UR5, UR6, 0x2 ;  /* 0x0000000605067291 */ /* 0x000fe4000f8e10ff */
[----:B------:R-:W-:-:S07]  /*18f0*/  FFMA R9, R2, 0.40000000596046447754, R9 ;  /* 0x3ecccccd02097823 */ /* 0x000fce0000000009 */
[----:B------:R-:W0:Y:S02]  /*1900*/  LDS R5, [UR6] ;  /* 0x00000006ff057984 */ /* 0x000e240008000800 */
[----:B0-----:R-:W-:-:S04]  /*1910*/  FMUL R0, R14, R5 ;  /* 0x000000050e007220 */ /* 0x001fc80000400000 */
[----:B------:R-:W0:Y:S01]  /*1920*/  FCHK P0, R0, R19 ;  /* 0x0000001300007302 */ /* 0x000e220000000000 */
[----:B------:R-:W-:-:S04]  /*1930*/  FFMA R4, R0, R17, RZ ;  /* 0x0000001100047223 */ /* 0x000fc800000000ff */
[----:B------:R-:W-:-:S04]  /*1940*/  FFMA R3, -R19, R4, R0 ;  /* 0x0000000413037223 */ /* 0x000fc80000000100 */
[----:B------:R-:W-:Y:S01]  /*1950*/  FFMA R3, R17, R3, R4 ;  /* 0x0000000311037223 */ /* 0x000fe20000000004 */
[----:B0-----:R-:W-:Y:S06]  /*1960*/  @!P0 BRA `(.L_x_114) ;  /* 0x0000000000108947 */ /* 0x001fec0003800000 */
[----:B------:R-:W-:Y:S01]  /*1970*/  IMAD.MOV.U32 R3, RZ, RZ, R19 ;  /* 0x000000ffff037224 */ /* 0x000fe200078e0013 */
[----:B------:R-:W-:-:S07]  /*1980*/  MOV R2, 0x19a0 ;  /* 0x000019a000027802 */ /* 0x000fce0000000f00 */
[----:B------:R-:W-:Y:S05]  /*1990*/  CALL.REL.NOINC `($__internal_4_$__cuda_sm3x_div_rn_noftz_f32_slowpath) ;  /* 0x0000000000c07944 */ /* 0x000fea0003c00000 */
[----:B------:R-:W-:-:S07]  /*19a0*/  MOV R3, R0 ;  /* 0x0000000000037202 */ /* 0x000fce0000000f00 */
.L_x_114:
[----:B------:R-:W-:Y:S05]  /*19b0*/  BSYNC.RECONVERGENT B1 ;  /* 0x0000000000017941 */ /* 0x000fea0003800200 */
.L_x_113:
[----:B------:R-:W-:-:S07]  /*19c0*/  FADD R10, R10, R3 ;  /* 0x000000030a0a7221 */ /* 0x000fce0000000000 */
.L_x_108:
[----:B------:R-:W-:Y:S05]  /*19d0*/  BSYNC.RECONVERGENT B0 ;  /* 0x0000000000007941 */ /* 0x000fea0003800200 */
.L_x_80:
[----:B------:R-:W1:Y:S01]  /*19e0*/  LDCU UR5, c[0x0][0x3cc] ;  /* 0x00007980ff0577ac */ /* 0x000e620008000800 */
[----:B------:R-:W-:Y:S02]  /*19f0*/  UIADD3 UR4, UPT, UPT, UR4, 0x20, URZ ;  /* 0x0000002004047890 */ /* 0x000fe4000fffe0ff */
[----:B------:R-:W-:Y:S02]  /*1a00*/  UIADD3 UR16, UPT, UPT, UR16, -0x20, URZ ;  /* 0xffffffe010107890 */ /* 0x000fe4000fffe0ff */
[----:B-1----:R-:W-:Y:S01]  /*1a10*/  UISETP.GE.AND UP0, UPT, UR4, UR5, UPT ;  /* 0x000000050400728c */ /* 0x002fe2000bf06270 */
[----:B------:R-:W-:Y:S08]  /*1a20*/  BAR.SYNC.DEFER_BLOCKING 0x0 ;  /* 0x0000000000007b1d */ /* 0x000ff00000010000 */
[----:B------:R-:W-:Y:S05]  /*1a30*/  BRA.U !UP0, `(.L_x_115) ;  /* 0xffffffe908007547 */ /* 0x000fea000b83ffff */
.L_x_77:
[----:B0-----:R-:W0:Y:S01]  /*1a40*/  LDC.64 R2, c[0x0][0x3a8] ;  /* 0x0000ea00ff027b82 */ /* 0x001e220000000a00 */
[----:B------:R-:W-:-:S04]  /*1a50*/  FADD R0, R10, R9 ;  /* 0x000000090a007221 */ /* 0x000fc80000000000 */
[----:B-----5:R-:W-:-:S03]  /*1a60*/  FADD R11, RZ, R0 ;  /* 0x00000000ff0b7221 */ /* 0x020fc60000000000 */
[----:B------:R-:W1:Y:S08]  /*1a70*/  LDC.64 R4, c[0x0][0x3b0] ;  /* 0x0000ec00ff047b82 */ /* 0x000e700000000a00 */
[----:B------:R-:W2:Y:S08]  /*1a80*/  LDC.64 R12, c[0x0][0x3b8] ;  /* 0x0000ee00ff0c7b82 */ /* 0x000eb00000000a00 */
[----:B------:R-:W3:Y:S01]  /*1a90*/  LDC.64 R14, c[0x0][0x3c0] ;  /* 0x0000f000ff0e7b82 */ /* 0x000ee20000000a00 */
[----:B0-----:R-:W-:-:S05]  /*1aa0*/  IMAD.WIDE R2, R7, 0x4, R2 ;  /* 0x0000000407027825 */ /* 0x001fca00078e0202 */
[----:B------:R-:W-:Y:S01]  /*1ab0*/  STG.E desc[UR14][R2.64], R11 ;  /* 0x0000000b02007986 */ /* 0x000fe2000c10190e */
[----:B-1----:R-:W-:-:S05]  /*1ac0*/  IMAD.WIDE R4, R7, 0x4, R4 ;  /* 0x0000000407047825 */ /* 0x002fca00078e0204 */
[----:B------:R-:W-:Y:S01]  /*1ad0*/  STG.E desc[UR14][R4.64], R9 ;  /* 0x0000000904007986 */ /* 0x000fe2000c10190e */
[----:B--2---:R-:W-:-:S05]  /*1ae0*/  IMAD.WIDE R12, R7, 0x4, R12 ;  /* 0x00000004070c7825 */ /* 0x004fca00078e020c */
[----:B------:R-:W-:Y:S01]  /*1af0*/  STG.E desc[UR14][R12.64], R10 ;  /* 0x0000000a0c007986 */ /* 0x000fe2000c10190e */
[----:B---3--:R-:W-:-:S05]  /*1b00*/  IMAD.WIDE R6, R7, 0x4, R14 ;  /* 0x0000000407067825 */ /* 0x008fca00078e020e */
[----:B------:R-:W-:Y:S01]  /*1b10*/  STG.E desc[UR14][R6.64], R8 ;  /* 0x0000000806007986 */ /* 0x000fe2000c10190e */
[----:B------:R-:W-:Y:S05]  /*1b20*/  EXIT ;  /* 0x000000000000794d */ /* 0x000fea0003800000 */
        .weak           $__internal_3_$__cuda_sm20_sqrt_rn_f32_slowpath
        .type           $__internal_3_$__cuda_sm20_sqrt_rn_f32_slowpath,@function
        .size           $__internal_3_$__cuda_sm20_sqrt_rn_f32_slowpath,($__internal_4_$__cuda_sm3x_div_rn_noftz_f32_slowpath - $__internal_3_$__cuda_sm20_sqrt_rn_f32_slowpath)
$__internal_3_$__cuda_sm20_sqrt_rn_f32_slowpath:
[----:B------:R-:W-:-:S13]  /*1b30*/  LOP3.LUT P0, RZ, R0, 0x7fffffff, RZ, 0xc0, !PT ;  /* 0x7fffffff00ff7812 */ /* 0x000fda000780c0ff */
[----:B------:R-:W-:Y:S01]  /*1b40*/  @!P0 MOV R2, R0 ;  /* 0x0000000000028202 */ /* 0x000fe20000000f00 */
[----:B------:R-:W-:Y:S06]  /*1b50*/  @!P0 BRA `(.L_x_116) ;  /* 0x0000000000408947 */ /* 0x000fec0003800000 */
[----:B------:R-:W-:-:S13]  /*1b60*/  FSETP.GEU.FTZ.AND P0, PT, R0, RZ, PT ;  /* 0x000000ff0000720b */ /* 0x000fda0003f1e000 */
[----:B------:R-:W-:Y:S01]  /*1b70*/  @!P0 IMAD.MOV.U32 R2, RZ, RZ, 0x7fffffff ;  /* 0x7fffffffff028424 */ /* 0x000fe200078e00ff */
        /* <DEDUP_REMOVED lines=14> */
.L_x_116:
[----:B------:R-:W-:Y:S01]  /*1c60*/  HFMA2 R3, -RZ, RZ, 0, 0 ;  /* 0x00000000ff037431 */ /* 0x000fe200000001ff */
[----:B------:R-:W-:Y:S01]  /*1c70*/  MOV R4, R2 ;  /* 0x0000000200047202 */ /* 0x000fe20000000f00 */
[----:B------:R-:W-:-:S04]  /*1c80*/  IMAD.MOV.U32 R2, RZ, RZ, R18 ;  /* 0x000000ffff027224 */ /* 0x000fc800078e0012 */
[----:B------:R-:W-:Y:S05]  /*1c90*/  RET.REL.NODEC R2 `(score_probes) ;  /* 0xffffffe002d87950 */ /* 0x000fea0003c3ffff */
        .weak           $__internal_4_$__cuda_sm3x_div_rn_noftz_f32_slowpath
        .type           $__internal_4_$__cuda_sm3x_div_rn_noftz_f32_slowpath,@function
        .size           $__internal_4_$__cuda_sm3x_div_rn_noftz_f32_slowpath,(.L_x_158 - $__internal_4_$__cuda_sm3x_div_rn_noftz_f32_slowpath)
$__internal_4_$__cuda_sm3x_div_rn_noftz_f32_slowpath:
[----:B------:R-:W-:Y:S01]  /*1ca0*/  SHF.R.U32.HI R5, RZ, 0x17, R3 ;  /* 0x00000017ff057819 */ /* 0x000fe20000011603 */
[----:B------:R-:W-:Y:S01]  /*1cb0*/  BSSY.RECONVERGENT B2, `(.L_x_117) ;  /* 0x0000062000027945 */ /* 0x000fe20003800200 */
[----:B------:R-:W-:Y:S02]  /*1cc0*/  SHF.R.U32.HI R17, RZ, 0x17, R0 ;  /* 0x00000017ff117819 */ /* 0x000fe40000011600 */
[----:B------:R-:W-:Y:S02]  /*1cd0*/  LOP3.LUT R5, R5, 0xff, RZ, 0xc0, !PT ;  /* 0x000000ff05057812 */ /* 0x000fe400078ec0ff */
[----:B------:R-:W-:Y:S02]  /*1ce0*/  LOP3.LUT R20, R17, 0xff, RZ, 0xc0, !PT ;  /* 0x000000ff11147812 */ /* 0x000fe400078ec0ff */
[----:B------:R-:W-:-:S03]  /*1cf0*/  IADD3 R19, PT, PT, R5, -0x1, RZ ;  /* 0xffffffff05137810 */ /* 0x000fc60007ffe0ff */
[----:B------:R-:W-:Y:S01]  /*1d00*/  VIADD R18, R20, 0xffffffff ;  /* 0xffffffff14127836 */ /* 0x000fe20000000000 */
[----:B------:R-:W-:-:S04]  /*1d10*/  ISETP.GT.U32.AND P0, PT, R19, 0xfd, PT ;  /* 0x000000fd1300780c */ /* 0x000fc80003f04070 */
        /* <DEDUP_REMOVED lines=22> */
[----:B------:R-:W-:Y:S02]  /*1e80*/  @!P0 IMAD.MOV.U32 R17, RZ, RZ, -0x40 ;  /* 0xffffffc0ff118424 */ /* 0x000fe400078e00ff */
[----:B------:R-:W-:Y:S01]  /*1e90*/  @!P0 FFMA R0, R0, 1.84467440737095516160e+19, RZ ;  /* 0x5f80000000008823 */ /* 0x000fe200000000ff */
[----:B------:R-:W-:Y:S02]  /*1ea0*/  @!P1 FFMA R3, R3, 1.84467440737095516160e+19, RZ ;  /* 0x5f80000003039823 */ /* 0x000fe400000000ff */
[----:B------:R-:W-:-:S07]  /*1eb0*/  @!P1 IADD3 R17, PT, PT, R17, 0x40, RZ ;  /* 0x0000004011119810 */ /* 0x000fce0007ffe0ff */
.L_x_118:
[----:B------:R-:W-:Y:S01]  /*1ec0*/  LEA R18, R5, 0xc0800000, 0x17 ;  /* 0xc080000005127811 */ /* 0x000fe200078eb8ff */
[----:B------:R-:W-:Y:S01]  /*1ed0*/  VIADD R20, R20, 0xffffff81 ;  /* 0xffffff8114147836 */ /* 0x000fe20000000000 */
[----:B------:R-:W-:Y:S02]  /*1ee0*/  BSSY.RECONVERGENT B3, `(.L_x_123) ;  /* 0x0000035000037945 */ /* 0x000fe40003800200 */
[----:B------:R-:W-:Y:S01]  /*1ef0*/  IADD3 R21, PT, PT, -R18, R3, RZ ;  /* 0x0000000312157210 */ /* 0x000fe20007ffe1ff */
[C---:B------:R-:W-:Y:S01]  /*1f00*/  IMAD R0, R20.reuse, -0x800000, R0 ;  /* 0xff80000014007824 */ /* 0x040fe200078e0200 */
[----:B------:R-:W-:Y:S02]  /*1f10*/  IADD3 R20, PT, PT, R20, 0x7f, -R5 ;  /* 0x0000007f14147810 */ /* 0x000fe40007ffe805 */
[----:B------:R-:W0:Y:S01]  /*1f20*/  MUFU.RCP R3, R21 ;  /* 0x0000001500037308 */ /* 0x000e220000001000 */
[----:B------:R-:W-:Y:S01]  /*1f30*/  FADD.FTZ R19, -R21, -RZ ;  /* 0x800000ff15137221 */ /* 0x000fe20000010100 */
[----:B------:R-:W-:-:S03]  /*1f40*/  IADD3 R20, PT, PT, R20, R17, RZ ;  /* 0x0000001114147210 */ /* 0x000fc60007ffe0ff */
[----:B0-----:R-:W-:-:S04]  /*1f50*/  FFMA R18, R3, R19, 1 ;  /* 0x3f80000003127423 */ /* 0x001fc80000000013 */
        /* <DEDUP_REMOVED lines=8> */
[----:B------:R-:W-:-:S05]  /*1fe0*/  IADD3 R21, PT, PT, R5, R20, RZ ;  /* 0x0000001405157210 */ /* 0x000fca0007ffe0ff */
        /* <DEDUP_REMOVED lines=10> */
[-CC-:B------:R-:W-:Y:S01]  /*2090*/  FFMA.RZ R5, R3, R19.reuse, R18.reuse ;  /* 0x0000001303057223 */ /* 0x180fe2000000c012 */
[C---:B------:R-:W-:Y:S02]  /*20a0*/  IADD3 R20, PT, PT, R21.reuse, 0x20, RZ ;  /* 0x0000002015147810 */ /* 0x040fe40007ffe0ff */
[----:B------:R-:W-:Y:S02]  /*20b0*/  ISETP.NE.AND P2, PT, R21, RZ, PT ;  /* 0x000000ff1500720c */ /* 0x000fe40003f45270 */
[----:B------:R-:W-:Y:S01]  /*20c0*/  LOP3.LUT R17, R5, 0x7fffff, RZ, 0xc0, !PT ;  /* 0x007fffff05117812 */ /* 0x000fe200078ec0ff */
[CCC-:B------:R-:W-:Y:S01]  /*20d0*/  FFMA.RP R5, R3.reuse, R19.reuse, R18.reuse ;  /* 0x0000001303057223 */ /* 0x1c0fe20000008012 */
[----:B------:R-:W-:Y:S01]  /*20e0*/  FFMA.RM R18, R3, R19, R18 ;  /* 0x0000001303127223 */ /* 0x000fe20000004012 */
[----:B------:R-:W-:Y:S02]  /*20f0*/  ISETP.NE.AND P1, PT, R21, RZ, PT ;  /* 0x000000ff1500720c */ /* 0x000fe40003f25270 */
        /* <DEDUP_REMOVED lines=11> */
[----:B------:R-:W-:-:S05]  /*21b0*/  LOP3.LUT R3, R3, R18, RZ, 0xc0, !PT ;  /* 0x0000001203037212 */ /* 0x000fca00078ec0ff */
[----:B------:R-:W-:-:S05]  /*21c0*/  IMAD.IADD R3, R20, 0x1, R3 ;  /* 0x0000000114037824 */ /* 0x000fca00078e0203 */
[----:B------:R-:W-:Y:S01]  /*21d0*/  LOP3.LUT R0, R3, R0, RZ, 0xfc, !PT ;  /* 0x0000000003007212 */ /* 0x000fe200078efcff */
[----:B------:R-:W-:Y:S06]  /*21e0*/  BRA `(.L_x_126) ;  /* 0x0000000000107947 */ /* 0x000fec0003800000 */
.L_x_125:
[----:B------:R-:W-:-:S04]  /*21f0*/  LOP3.LUT R0, R0, 0x80000000, RZ, 0xc0, !PT ;  /* 0x8000000000007812 */ /* 0x000fc800078ec0ff */
[----:B------:R-:W-:Y:S01]  /*2200*/  LOP3.LUT R0, R0, 0x7f800000, RZ, 0xfc, !PT ;  /* 0x7f80000000007812 */ /* 0x000fe200078efcff */
[----:B------:R-:W-:Y:S06]  /*2210*/  BRA `(.L_x_126) ;  /* 0x0000000000047947 */ /* 0x000fec0003800000 */
.L_x_124:
[----:B------:R-:W-:-:S07]  /*2220*/  LEA R0, R20, R0, 0x17 ;  /* 0x0000000014007211 */ /* 0x000fce00078eb8ff */
.L_x_126:
[----:B------:R-:W-:Y:S05]  /*2230*/  BSYNC.RECONVERGENT B3 ;  /* 0x0000000000037941 */ /* 0x000fea0003800200 */
.L_x_123:
[----:B------:R-:W-:Y:S05]  /*2240*/  BRA `(.L_x_127) ;  /* 0x0000000000207947 */ /* 0x000fea0003800000 */
.L_x_122:
[----:B------:R-:W-:-:S04]  /*2250*/  LOP3.LUT R0, R3, 0x80000000, R0, 0x48, !PT ;  /* 0x8000000003007812 */ /* 0x000fc800078e4800 */
[----:B------:R-:W-:Y:S01]  /*2260*/  LOP3.LUT R0, R0, 0x7f800000, RZ, 0xfc, !PT ;  /* 0x7f80000000007812 */ /* 0x000fe200078efcff */
[----:B------:R-:W-:Y:S06]  /*2270*/  BRA `(.L_x_127) ;  /* 0x0000000000147947 */ /* 0x000fec0003800000 */
.L_x_121:
[----:B------:R-:W-:Y:S01]  /*2280*/  LOP3.LUT R0, R3, 0x80000000, R0, 0x48, !PT ;  /* 0x8000000003007812 */ /* 0x000fe200078e4800 */
[----:B------:R-:W-:Y:S06]  /*2290*/  BRA `(.L_x_127) ;  /* 0x00000000000c7947 */ /* 0x000fec0003800000 */
.L_x_120:
[----:B------:R-:W0:Y:S01]  /*22a0*/  MUFU.RSQ R0, -QNAN ;  /* 0xffc0000000007908 */ /* 0x000e220000001400 */
[----:B------:R-:W-:Y:S05]  /*22b0*/  BRA `(.L_x_127) ;  /* 0x0000000000047947 */ /* 0x000fea0003800000 */
.L_x_119:
[----:B------:R-:W-:-:S07]  /*22c0*/  FADD.FTZ R0, R0, R3 ;  /* 0x0000000300007221 */ /* 0x000fce0000010000 */
.L_x_127:
[----:B------:R-:W-:Y:S05]  /*22d0*/  BSYNC.RECONVERGENT B2 ;  /* 0x0000000000027941 */ /* 0x000fea0003800200 */
.L_x_117:
[----:B------:R-:W-:-:S04]  /*22e0*/  HFMA2 R3, -RZ, RZ, 0, 0 ;  /* 0x00000000ff037431 */ /* 0x000fc800000001ff */
[----:B0-----:R-:W-:Y:S05]  /*22f0*/  RET.REL.NODEC R2 `(score_probes) ;  /* 0xffffffdc02407950 */ /* 0x001fea0003c3ffff */
.L_x_128:
        /* <DEDUP_REMOVED lines=16> */
.L_x_158:


//--------------------- .nv.shared.reserved.0     --------------------------
	.section	.nv.shared.reserved.0,"aw",@nobits
	.weak		__nv_reservedSMEM_offset_0_alias
	.size		__nv_reservedSMEM_offset_0_alias, 0, 64
	.other		__nv_reservedSMEM_offset_0_alias,@"STO_CUDA_RESERVED_SHARED STV_DEFAULT"
__nv_reservedSMEM_offset_0_alias:
	.zero		0
	.zero		64


//--------------------- .nv.shared.score_probes   --------------------------
	.section	.nv.shared.score_probes,"aw",@nobits
	.sectionflags	@""
	.align	4
.nv.shared.score_probes:
	.zero		1664


//--------------------- .nv.constant0.generate_probe_grid --------------------------
	.section	.nv.constant0.generate_probe_grid,"a",@progbits
	.sectionflags	@""
	.align	4
.nv.constant0.generate_probe_grid:
	.zero		968


//--------------------- .nv.constant0.normalize_binding_scores --------------------------
	.section	.nv.constant0.normalize_binding_scores,"a",@progbits
	.sectionflags	@""
	.align	4
.nv.constant0.normalize_binding_scores:
	.zero		932


//--------------------- .nv.constant0.compute_residue_binding_score --------------------------
	.section	.nv.constant0.compute_residue_binding_score,"a",@progbits
	.sectionflags	@""
	.align	4
.nv.constant0.compute_residue_binding_score:
	.zero		968


//--------------------- .nv.constant0.propagate_cluster_labels --------------------------
	.section	.nv.constant0.propagate_cluster_labels,"a",@progbits
	.sectionflags	@""
	.align	4
.nv.constant0.propagate_cluster_labels:
	.zero		940


//--------------------- .nv.constant0.find_cluster_neighbors --------------------------
	.section	.nv.constant0.find_cluster_neighbors,"a",@progbits
	.sectionflags	@""
	.align	4
.nv.constant0.find_cluster_neighbors:
	.zero		932


//--------------------- .nv.constant0.probe_pairwise_distances --------------------------
	.section	.nv.constant0.probe_pairwise_distances,"a",@progbits
	.sectionflags	@""
	.align	4
.nv.constant0.probe_pairwise_distances:
	.zero		916


//--------------------- .nv.constant0.compact_favorable_probes --------------------------
	.section	.nv.constant0.compact_favorable_probes,"a",@progbits
	.sectionflags	@""
	.align	4
.nv.constant0.compact_favorable_probes:
	.zero		948


//--------------------- .nv.constant0.filter_favorable_probes --------------------------
	.section	.nv.constant0.filter_favorable_probes,"a",@progbits
	.sectionflags	@""
	.align	4
.nv.constant0.filter_favorable_probes:
	.zero		936


//--------------------- .nv.constant0.score_probes --------------------------
	.section	.nv.constant0.score_probes,"a",@progbits
	.sectionflags	@""
	.align	4
.nv.constant0.score_probes:
	.zero		980


//--------------------- SYMBOLS --------------------------

	.type		.nv.reservedSmem.offset0,@object
	.size		.nv.reservedSmem.offset0,0x4
	.type		.nv.reservedSmem.cap,@object
	.size		.nv.reservedSmem.cap,0x4
